//
// Generated by NVIDIA NVVM Compiler
//
// Compiler Build ID: CL-36424714
// Cuda compilation tools, release 13.0, V13.0.88
// Based on NVVM 20.0.0
//

.version 9.0
.target sm_100
.address_size 64

	// .globl	_Z6warmupv
.extern .func  (.param .b32 func_retval0) vprintf
(
	.param .b64 vprintf_param_0,
	.param .b64 vprintf_param_1
)
;
// _ZZ16dot_product_warpPKfS0_PfiE5sdata has been demoted
// _ZZ22dot_product_vectorisedPKfS0_PfiE5sdata has been demoted
.global .align 1 .b8 $str[18] = {119, 97, 114, 109, 117, 112, 32, 99, 111, 109, 112, 108, 101, 116, 101, 46, 10};
.extern .shared .align 16 .b8 sdata[];

.visible .entry _Z6warmupv()
{
	.reg .pred 	%p<2>;
	.reg .b32 	%r<8>;
	.reg .b64 	%rd<3>;

	mov.u32 	%r1, %ctaid.x;
	mov.u32 	%r2, %ntid.x;
	mul.lo.s32 	%r3, %r1, %r2;
	mov.u32 	%r4, %tid.x;
	neg.s32 	%r5, %r4;
	setp.ne.s32 	%p1, %r3, %r5;
	@%p1 bra 	$L__BB0_2;
	mov.u64 	%rd1, $str;
	cvta.global.u64 	%rd2, %rd1;
	{ // callseq 0, 0
	.param .b64 param0;
	st.param.b64 	[param0], %rd2;
	.param .b64 param1;
	st.param.b64 	[param1], 0;
	.param .b32 retval0;
	call.uni (retval0), 
	vprintf, 
	(
	param0, 
	param1
	);
	ld.param.b32 	%r6, [retval0];
	} // callseq 0
$L__BB0_2:
	ret;

}
	// .globl	_Z11dot_productPKfS0_Pfi
.visible .entry _Z11dot_productPKfS0_Pfi(
	.param .u64 .ptr .align 1 _Z11dot_productPKfS0_Pfi_param_0,
	.param .u64 .ptr .align 1 _Z11dot_productPKfS0_Pfi_param_1,
	.param .u64 .ptr .align 1 _Z11dot_productPKfS0_Pfi_param_2,
	.param .u32 _Z11dot_productPKfS0_Pfi_param_3
)
{
	.reg .pred 	%p<11>;
	.reg .b32 	%r<39>;
	.reg .b32 	%f<35>;
	.reg .b64 	%rd<20>;

	ld.param.u64 	%rd4, [_Z11dot_productPKfS0_Pfi_param_0];
	ld.param.u64 	%rd5, [_Z11dot_productPKfS0_Pfi_param_1];
	ld.param.u64 	%rd3, [_Z11dot_productPKfS0_Pfi_param_2];
	ld.param.u32 	%r17, [_Z11dot_productPKfS0_Pfi_param_3];
	cvta.to.global.u64 	%rd1, %rd5;
	cvta.to.global.u64 	%rd2, %rd4;
	mov.u32 	%r18, %ctaid.x;
	mov.u32 	%r38, %ntid.x;
	mov.u32 	%r2, %tid.x;
	mad.lo.s32 	%r36, %r18, %r38, %r2;
	mov.u32 	%r19, %nctaid.x;
	mul.lo.s32 	%r4, %r38, %r19;
	setp.ge.s32 	%p1, %r36, %r17;
	mov.f32 	%f34, 0f00000000;
	@%p1 bra 	$L__BB1_7;
	add.s32 	%r20, %r36, %r4;
	max.s32 	%r21, %r17, %r20;
	setp.lt.s32 	%p2, %r20, %r17;
	selp.u32 	%r22, 1, 0, %p2;
	add.s32 	%r23, %r20, %r22;
	sub.s32 	%r24, %r21, %r23;
	div.u32 	%r25, %r24, %r4;
	add.s32 	%r5, %r25, %r22;
	and.b32  	%r26, %r5, 3;
	setp.eq.s32 	%p3, %r26, 3;
	mov.f32 	%f34, 0f00000000;
	@%p3 bra 	$L__BB1_4;
	add.s32 	%r27, %r5, 1;
	and.b32  	%r28, %r27, 3;
	neg.s32 	%r34, %r28;
	mov.f32 	%f34, 0f00000000;
$L__BB1_3:
	.pragma "nounroll";
	mul.wide.s32 	%rd6, %r36, 4;
	add.s64 	%rd7, %rd1, %rd6;
	add.s64 	%rd8, %rd2, %rd6;
	ld.global.nc.f32 	%f12, [%rd8];
	ld.global.nc.f32 	%f13, [%rd7];
	fma.rn.f32 	%f34, %f12, %f13, %f34;
	add.s32 	%r36, %r36, %r4;
	add.s32 	%r34, %r34, 1;
	setp.ne.s32 	%p4, %r34, 0;
	@%p4 bra 	$L__BB1_3;
$L__BB1_4:
	setp.lt.u32 	%p5, %r5, 3;
	@%p5 bra 	$L__BB1_7;
	mul.wide.s32 	%rd12, %r4, 4;
	shl.b32 	%r29, %r4, 2;
$L__BB1_6:
	mul.wide.s32 	%rd9, %r36, 4;
	add.s64 	%rd10, %rd2, %rd9;
	ld.global.nc.f32 	%f14, [%rd10];
	add.s64 	%rd11, %rd1, %rd9;
	ld.global.nc.f32 	%f15, [%rd11];
	fma.rn.f32 	%f16, %f14, %f15, %f34;
	add.s64 	%rd13, %rd10, %rd12;
	ld.global.nc.f32 	%f17, [%rd13];
	add.s64 	%rd14, %rd11, %rd12;
	ld.global.nc.f32 	%f18, [%rd14];
	fma.rn.f32 	%f19, %f17, %f18, %f16;
	add.s64 	%rd15, %rd13, %rd12;
	ld.global.nc.f32 	%f20, [%rd15];
	add.s64 	%rd16, %rd14, %rd12;
	ld.global.nc.f32 	%f21, [%rd16];
	fma.rn.f32 	%f22, %f20, %f21, %f19;
	add.s64 	%rd17, %rd15, %rd12;
	ld.global.nc.f32 	%f23, [%rd17];
	add.s64 	%rd18, %rd16, %rd12;
	ld.global.nc.f32 	%f24, [%rd18];
	fma.rn.f32 	%f34, %f23, %f24, %f22;
	add.s32 	%r36, %r29, %r36;
	setp.lt.s32 	%p6, %r36, %r17;
	@%p6 bra 	$L__BB1_6;
$L__BB1_7:
	shl.b32 	%r30, %r2, 2;
	mov.u32 	%r31, sdata;
	add.s32 	%r14, %r31, %r30;
	st.shared.f32 	[%r14], %f34;
	bar.sync 	0;
	setp.lt.u32 	%p7, %r38, 2;
	@%p7 bra 	$L__BB1_11;
$L__BB1_8:
	shr.u32 	%r16, %r38, 1;
	setp.ge.u32 	%p8, %r2, %r16;
	@%p8 bra 	$L__BB1_10;
	shl.b32 	%r32, %r16, 2;
	add.s32 	%r33, %r14, %r32;
	ld.shared.f32 	%f25, [%r33];
	ld.shared.f32 	%f26, [%r14];
	add.f32 	%f27, %f25, %f26;
	st.shared.f32 	[%r14], %f27;
$L__BB1_10:
	bar.sync 	0;
	setp.gt.u32 	%p9, %r38, 3;
	mov.u32 	%r38, %r16;
	@%p9 bra 	$L__BB1_8;
$L__BB1_11:
	setp.ne.s32 	%p10, %r2, 0;
	@%p10 bra 	$L__BB1_13;
	ld.shared.f32 	%f28, [sdata];
	cvta.to.global.u64 	%rd19, %rd3;
	atom.global.add.f32 	%f29, [%rd19], %f28;
$L__BB1_13:
	ret;

}
	// .globl	_Z18dot_product_unrollPKfS0_Pfi
.visible .entry _Z18dot_product_unrollPKfS0_Pfi(
	.param .u64 .ptr .align 1 _Z18dot_product_unrollPKfS0_Pfi_param_0,
	.param .u64 .ptr .align 1 _Z18dot_product_unrollPKfS0_Pfi_param_1,
	.param .u64 .ptr .align 1 _Z18dot_product_unrollPKfS0_Pfi_param_2,
	.param .u32 _Z18dot_product_unrollPKfS0_Pfi_param_3
)
{
	.reg .pred 	%p<12>;
	.reg .b32 	%r<39>;
	.reg .b32 	%f<53>;
	.reg .b64 	%rd<20>;

	ld.param.u64 	%rd4, [_Z18dot_product_unrollPKfS0_Pfi_param_0];
	ld.param.u64 	%rd5, [_Z18dot_product_unrollPKfS0_Pfi_param_1];
	ld.param.u64 	%rd3, [_Z18dot_product_unrollPKfS0_Pfi_param_2];
	ld.param.u32 	%r17, [_Z18dot_product_unrollPKfS0_Pfi_param_3];
	cvta.to.global.u64 	%rd1, %rd5;
	cvta.to.global.u64 	%rd2, %rd4;
	mov.u32 	%r18, %ctaid.x;
	mov.u32 	%r38, %ntid.x;
	mov.u32 	%r2, %tid.x;
	mad.lo.s32 	%r36, %r18, %r38, %r2;
	mov.u32 	%r19, %nctaid.x;
	mul.lo.s32 	%r4, %r38, %r19;
	setp.ge.s32 	%p1, %r36, %r17;
	mov.f32 	%f52, 0f00000000;
	@%p1 bra 	$L__BB2_7;
	add.s32 	%r20, %r36, %r4;
	max.s32 	%r21, %r17, %r20;
	setp.lt.s32 	%p2, %r20, %r17;
	selp.u32 	%r22, 1, 0, %p2;
	add.s32 	%r23, %r20, %r22;
	sub.s32 	%r24, %r21, %r23;
	div.u32 	%r25, %r24, %r4;
	add.s32 	%r5, %r25, %r22;
	and.b32  	%r26, %r5, 3;
	setp.eq.s32 	%p3, %r26, 3;
	mov.f32 	%f52, 0f00000000;
	@%p3 bra 	$L__BB2_4;
	add.s32 	%r27, %r5, 1;
	and.b32  	%r28, %r27, 3;
	neg.s32 	%r34, %r28;
	mov.f32 	%f52, 0f00000000;
$L__BB2_3:
	.pragma "nounroll";
	mul.wide.s32 	%rd6, %r36, 4;
	add.s64 	%rd7, %rd1, %rd6;
	add.s64 	%rd8, %rd2, %rd6;
	ld.global.nc.f32 	%f12, [%rd8];
	ld.global.nc.f32 	%f13, [%rd7];
	fma.rn.f32 	%f52, %f12, %f13, %f52;
	add.s32 	%r36, %r36, %r4;
	add.s32 	%r34, %r34, 1;
	setp.ne.s32 	%p4, %r34, 0;
	@%p4 bra 	$L__BB2_3;
$L__BB2_4:
	setp.lt.u32 	%p5, %r5, 3;
	@%p5 bra 	$L__BB2_7;
	mul.wide.s32 	%rd12, %r4, 4;
	shl.b32 	%r29, %r4, 2;
$L__BB2_6:
	mul.wide.s32 	%rd9, %r36, 4;
	add.s64 	%rd10, %rd2, %rd9;
	ld.global.nc.f32 	%f14, [%rd10];
	add.s64 	%rd11, %rd1, %rd9;
	ld.global.nc.f32 	%f15, [%rd11];
	fma.rn.f32 	%f16, %f14, %f15, %f52;
	add.s64 	%rd13, %rd10, %rd12;
	ld.global.nc.f32 	%f17, [%rd13];
	add.s64 	%rd14, %rd11, %rd12;
	ld.global.nc.f32 	%f18, [%rd14];
	fma.rn.f32 	%f19, %f17, %f18, %f16;
	add.s64 	%rd15, %rd13, %rd12;
	ld.global.nc.f32 	%f20, [%rd15];
	add.s64 	%rd16, %rd14, %rd12;
	ld.global.nc.f32 	%f21, [%rd16];
	fma.rn.f32 	%f22, %f20, %f21, %f19;
	add.s64 	%rd17, %rd15, %rd12;
	ld.global.nc.f32 	%f23, [%rd17];
	add.s64 	%rd18, %rd16, %rd12;
	ld.global.nc.f32 	%f24, [%rd18];
	fma.rn.f32 	%f52, %f23, %f24, %f22;
	add.s32 	%r36, %r29, %r36;
	setp.lt.s32 	%p6, %r36, %r17;
	@%p6 bra 	$L__BB2_6;
$L__BB2_7:
	shl.b32 	%r30, %r2, 2;
	mov.u32 	%r31, sdata;
	add.s32 	%r14, %r31, %r30;
	st.shared.f32 	[%r14], %f52;
	bar.sync 	0;
	setp.lt.u32 	%p7, %r38, 2;
	@%p7 bra 	$L__BB2_11;
$L__BB2_8:
	shr.u32 	%r16, %r38, 1;
	setp.ge.u32 	%p8, %r2, %r16;
	@%p8 bra 	$L__BB2_10;
	shl.b32 	%r32, %r16, 2;
	add.s32 	%r33, %r14, %r32;
	ld.shared.f32 	%f25, [%r33];
	ld.shared.f32 	%f26, [%r14];
	add.f32 	%f27, %f25, %f26;
	st.shared.f32 	[%r14], %f27;
$L__BB2_10:
	bar.sync 	0;
	setp.gt.u32 	%p9, %r38, 3;
	mov.u32 	%r38, %r16;
	@%p9 bra 	$L__BB2_8;
$L__BB2_11:
	setp.gt.u32 	%p10, %r2, 31;
	@%p10 bra 	$L__BB2_14;
	ld.volatile.shared.f32 	%f28, [%r14+128];
	ld.volatile.shared.f32 	%f29, [%r14];
	add.f32 	%f30, %f28, %f29;
	st.volatile.shared.f32 	[%r14], %f30;
	ld.volatile.shared.f32 	%f31, [%r14+64];
	ld.volatile.shared.f32 	%f32, [%r14];
	add.f32 	%f33, %f31, %f32;
	st.volatile.shared.f32 	[%r14], %f33;
	ld.volatile.shared.f32 	%f34, [%r14+32];
	ld.volatile.shared.f32 	%f35, [%r14];
	add.f32 	%f36, %f34, %f35;
	st.volatile.shared.f32 	[%r14], %f36;
	ld.volatile.shared.f32 	%f37, [%r14+16];
	ld.volatile.shared.f32 	%f38, [%r14];
	add.f32 	%f39, %f37, %f38;
	st.volatile.shared.f32 	[%r14], %f39;
	ld.volatile.shared.f32 	%f40, [%r14+8];
	ld.volatile.shared.f32 	%f41, [%r14];
	add.f32 	%f42, %f40, %f41;
	st.volatile.shared.f32 	[%r14], %f42;
	ld.volatile.shared.f32 	%f43, [%r14+4];
	ld.volatile.shared.f32 	%f44, [%r14];
	add.f32 	%f45, %f43, %f44;
	st.volatile.shared.f32 	[%r14], %f45;
	setp.ne.s32 	%p11, %r2, 0;
	@%p11 bra 	$L__BB2_14;
	ld.shared.f32 	%f46, [sdata];
	cvta.to.global.u64 	%rd19, %rd3;
	atom.global.add.f32 	%f47, [%rd19], %f46;
$L__BB2_14:
	ret;

}
	// .globl	_Z16dot_product_warpPKfS0_Pfi
.visible .entry _Z16dot_product_warpPKfS0_Pfi(
	.param .u64 .ptr .align 1 _Z16dot_product_warpPKfS0_Pfi_param_0,
	.param .u64 .ptr .align 1 _Z16dot_product_warpPKfS0_Pfi_param_1,
	.param .u64 .ptr .align 1 _Z16dot_product_warpPKfS0_Pfi_param_2,
	.param .u32 _Z16dot_product_warpPKfS0_Pfi_param_3
)
{
	.reg .pred 	%p<21>;
	.reg .b32 	%r<59>;
	.reg .b32 	%f<55>;
	.reg .b64 	%rd<20>;
	// demoted variable
	.shared .align 4 .b8 _ZZ16dot_product_warpPKfS0_PfiE5sdata[128];
	ld.param.u64 	%rd4, [_Z16dot_product_warpPKfS0_Pfi_param_0];
	ld.param.u64 	%rd5, [_Z16dot_product_warpPKfS0_Pfi_param_1];
	ld.param.u64 	%rd3, [_Z16dot_product_warpPKfS0_Pfi_param_2];
	ld.param.u32 	%r15, [_Z16dot_product_warpPKfS0_Pfi_param_3];
	cvta.to.global.u64 	%rd1, %rd5;
	cvta.to.global.u64 	%rd2, %rd4;
	mov.u32 	%r16, %ctaid.x;
	mov.u32 	%r1, %ntid.x;
	mov.u32 	%r2, %tid.x;
	mad.lo.s32 	%r57, %r16, %r1, %r2;
	mov.u32 	%r17, %nctaid.x;
	mul.lo.s32 	%r4, %r17, %r1;
	setp.ge.s32 	%p1, %r57, %r15;
	mov.f32 	%f53, 0f00000000;
	@%p1 bra 	$L__BB3_7;
	add.s32 	%r18, %r57, %r4;
	max.s32 	%r19, %r15, %r18;
	setp.lt.s32 	%p2, %r18, %r15;
	selp.u32 	%r20, 1, 0, %p2;
	add.s32 	%r21, %r18, %r20;
	sub.s32 	%r22, %r19, %r21;
	div.u32 	%r23, %r22, %r4;
	add.s32 	%r5, %r23, %r20;
	and.b32  	%r24, %r5, 3;
	setp.eq.s32 	%p3, %r24, 3;
	mov.f32 	%f53, 0f00000000;
	@%p3 bra 	$L__BB3_4;
	add.s32 	%r25, %r5, 1;
	and.b32  	%r26, %r25, 3;
	neg.s32 	%r55, %r26;
	mov.f32 	%f53, 0f00000000;
$L__BB3_3:
	.pragma "nounroll";
	mul.wide.s32 	%rd6, %r57, 4;
	add.s64 	%rd7, %rd1, %rd6;
	add.s64 	%rd8, %rd2, %rd6;
	ld.global.nc.f32 	%f16, [%rd8];
	ld.global.nc.f32 	%f17, [%rd7];
	fma.rn.f32 	%f53, %f16, %f17, %f53;
	add.s32 	%r57, %r57, %r4;
	add.s32 	%r55, %r55, 1;
	setp.ne.s32 	%p4, %r55, 0;
	@%p4 bra 	$L__BB3_3;
$L__BB3_4:
	setp.lt.u32 	%p5, %r5, 3;
	@%p5 bra 	$L__BB3_7;
	mul.wide.s32 	%rd12, %r4, 4;
	shl.b32 	%r27, %r4, 2;
$L__BB3_6:
	mul.wide.s32 	%rd9, %r57, 4;
	add.s64 	%rd10, %rd2, %rd9;
	ld.global.nc.f32 	%f18, [%rd10];
	add.s64 	%rd11, %rd1, %rd9;
	ld.global.nc.f32 	%f19, [%rd11];
	fma.rn.f32 	%f20, %f18, %f19, %f53;
	add.s64 	%rd13, %rd10, %rd12;
	ld.global.nc.f32 	%f21, [%rd13];
	add.s64 	%rd14, %rd11, %rd12;
	ld.global.nc.f32 	%f22, [%rd14];
	fma.rn.f32 	%f23, %f21, %f22, %f20;
	add.s64 	%rd15, %rd13, %rd12;
	ld.global.nc.f32 	%f24, [%rd15];
	add.s64 	%rd16, %rd14, %rd12;
	ld.global.nc.f32 	%f25, [%rd16];
	fma.rn.f32 	%f26, %f24, %f25, %f23;
	add.s64 	%rd17, %rd15, %rd12;
	ld.global.nc.f32 	%f27, [%rd17];
	add.s64 	%rd18, %rd16, %rd12;
	ld.global.nc.f32 	%f28, [%rd18];
	fma.rn.f32 	%f53, %f27, %f28, %f26;
	add.s32 	%r57, %r27, %r57;
	setp.lt.s32 	%p6, %r57, %r15;
	@%p6 bra 	$L__BB3_6;
$L__BB3_7:
	mov.b32 	%r28, %f53;
	shfl.sync.down.b32	%r29|%p7, %r28, 16, 31, -1;
	mov.b32 	%f29, %r29;
	add.f32 	%f30, %f53, %f29;
	mov.b32 	%r30, %f30;
	shfl.sync.down.b32	%r31|%p8, %r30, 8, 31, -1;
	mov.b32 	%f31, %r31;
	add.f32 	%f32, %f30, %f31;
	mov.b32 	%r32, %f32;
	shfl.sync.down.b32	%r33|%p9, %r32, 4, 31, -1;
	mov.b32 	%f33, %r33;
	add.f32 	%f34, %f32, %f33;
	mov.b32 	%r34, %f34;
	shfl.sync.down.b32	%r35|%p10, %r34, 2, 31, -1;
	mov.b32 	%f35, %r35;
	add.f32 	%f36, %f34, %f35;
	mov.b32 	%r36, %f36;
	shfl.sync.down.b32	%r37|%p11, %r36, 1, 31, -1;
	mov.b32 	%f37, %r37;
	add.f32 	%f8, %f36, %f37;
	and.b32  	%r14, %r2, 31;
	setp.ne.s32 	%p12, %r14, 0;
	@%p12 bra 	$L__BB3_9;
	shr.u32 	%r38, %r2, 3;
	mov.u32 	%r39, _ZZ16dot_product_warpPKfS0_PfiE5sdata;
	add.s32 	%r40, %r39, %r38;
	st.shared.f32 	[%r40], %f8;
$L__BB3_9:
	bar.sync 	0;
	setp.gt.u32 	%p13, %r2, 31;
	@%p13 bra 	$L__BB3_14;
	shr.u32 	%r41, %r1, 5;
	setp.ge.u32 	%p14, %r2, %r41;
	mov.f32 	%f54, 0f00000000;
	@%p14 bra 	$L__BB3_12;
	shl.b32 	%r42, %r14, 2;
	mov.u32 	%r43, _ZZ16dot_product_warpPKfS0_PfiE5sdata;
	add.s32 	%r44, %r43, %r42;
	ld.shared.f32 	%f54, [%r44];
$L__BB3_12:
	mov.b32 	%r45, %f54;
	shfl.sync.down.b32	%r46|%p15, %r45, 16, 31, -1;
	mov.b32 	%f39, %r46;
	add.f32 	%f40, %f54, %f39;
	mov.b32 	%r47, %f40;
	shfl.sync.down.b32	%r48|%p16, %r47, 8, 31, -1;
	mov.b32 	%f41, %r48;
	add.f32 	%f42, %f40, %f41;
	mov.b32 	%r49, %f42;
	shfl.sync.down.b32	%r50|%p17, %r49, 4, 31, -1;
	mov.b32 	%f43, %r50;
	add.f32 	%f44, %f42, %f43;
	mov.b32 	%r51, %f44;
	shfl.sync.down.b32	%r52|%p18, %r51, 2, 31, -1;
	mov.b32 	%f45, %r52;
	add.f32 	%f46, %f44, %f45;
	mov.b32 	%r53, %f46;
	shfl.sync.down.b32	%r54|%p19, %r53, 1, 31, -1;
	mov.b32 	%f47, %r54;
	add.f32 	%f11, %f46, %f47;
	setp.ne.s32 	%p20, %r2, 0;
	@%p20 bra 	$L__BB3_14;
	cvta.to.global.u64 	%rd19, %rd3;
	atom.global.add.f32 	%f48, [%rd19], %f11;
$L__BB3_14:
	ret;

}
	// .globl	_Z22dot_product_vectorisedPKfS0_Pfi
.visible .entry _Z22dot_product_vectorisedPKfS0_Pfi(
	.param .u64 .ptr .align 1 _Z22dot_product_vectorisedPKfS0_Pfi_param_0,
	.param .u64 .ptr .align 1 _Z22dot_product_vectorisedPKfS0_Pfi_param_1,
	.param .u64 .ptr .align 1 _Z22dot_product_vectorisedPKfS0_Pfi_param_2,
	.param .u32 _Z22dot_product_vectorisedPKfS0_Pfi_param_3
)
{
	.reg .pred 	%p<27>;
	.reg .b32 	%r<88>;
	.reg .b32 	%f<131>;
	.reg .b64 	%rd<33>;
	// demoted variable
	.shared .align 4 .b8 _ZZ22dot_product_vectorisedPKfS0_PfiE5sdata[128];
	ld.param.u64 	%rd4, [_Z22dot_product_vectorisedPKfS0_Pfi_param_0];
	ld.param.u64 	%rd5, [_Z22dot_product_vectorisedPKfS0_Pfi_param_1];
	ld.param.u64 	%rd3, [_Z22dot_product_vectorisedPKfS0_Pfi_param_2];
	ld.param.u32 	%r26, [_Z22dot_product_vectorisedPKfS0_Pfi_param_3];
	cvta.to.global.u64 	%rd1, %rd5;
	cvta.to.global.u64 	%rd2, %rd4;
	mov.u32 	%r27, %ctaid.x;
	mov.u32 	%r1, %ntid.x;
	mov.u32 	%r2, %tid.x;
	mad.lo.s32 	%r3, %r27, %r1, %r2;
	mov.u32 	%r28, %nctaid.x;
	mul.lo.s32 	%r4, %r1, %r28;
	shr.s32 	%r29, %r26, 31;
	shr.u32 	%r30, %r29, 30;
	add.s32 	%r31, %r26, %r30;
	shr.s32 	%r5, %r31, 2;
	setp.ge.s32 	%p1, %r3, %r5;
	mov.f32 	%f129, 0f00000000;
	@%p1 bra 	$L__BB4_7;
	add.s32 	%r32, %r3, %r4;
	max.s32 	%r33, %r5, %r32;
	setp.lt.s32 	%p2, %r32, %r5;
	selp.u32 	%r34, 1, 0, %p2;
	add.s32 	%r35, %r32, %r34;
	sub.s32 	%r36, %r33, %r35;
	div.u32 	%r37, %r36, %r4;
	add.s32 	%r6, %r37, %r34;
	and.b32  	%r38, %r6, 3;
	setp.eq.s32 	%p3, %r38, 3;
	mov.f32 	%f129, 0f00000000;
	mov.u32 	%r82, %r3;
	@%p3 bra 	$L__BB4_4;
	add.s32 	%r39, %r6, 1;
	and.b32  	%r40, %r39, 3;
	neg.s32 	%r80, %r40;
	mov.f32 	%f129, 0f00000000;
	mov.u32 	%r82, %r3;
$L__BB4_3:
	.pragma "nounroll";
	mul.wide.s32 	%rd6, %r82, 16;
	add.s64 	%rd7, %rd1, %rd6;
	add.s64 	%rd8, %rd2, %rd6;
	ld.global.nc.v4.f32 	{%f23, %f24, %f25, %f26}, [%rd8];
	ld.global.nc.v4.f32 	{%f27, %f28, %f29, %f30}, [%rd7];
	mul.f32 	%f31, %f24, %f28;
	fma.rn.f32 	%f32, %f23, %f27, %f31;
	fma.rn.f32 	%f33, %f25, %f29, %f32;
	fma.rn.f32 	%f34, %f26, %f30, %f33;
	add.f32 	%f129, %f129, %f34;
	add.s32 	%r82, %r82, %r4;
	add.s32 	%r80, %r80, 1;
	setp.ne.s32 	%p4, %r80, 0;
	@%p4 bra 	$L__BB4_3;
$L__BB4_4:
	setp.lt.u32 	%p5, %r6, 3;
	@%p5 bra 	$L__BB4_7;
	mul.wide.s32 	%rd12, %r4, 16;
	shl.b32 	%r41, %r4, 2;
$L__BB4_6:
	mul.wide.s32 	%rd9, %r82, 16;
	add.s64 	%rd10, %rd2, %rd9;
	ld.global.nc.v4.f32 	{%f35, %f36, %f37, %f38}, [%rd10];
	add.s64 	%rd11, %rd1, %rd9;
	ld.global.nc.v4.f32 	{%f39, %f40, %f41, %f42}, [%rd11];
	mul.f32 	%f43, %f36, %f40;
	fma.rn.f32 	%f44, %f35, %f39, %f43;
	fma.rn.f32 	%f45, %f37, %f41, %f44;
	fma.rn.f32 	%f46, %f38, %f42, %f45;
	add.f32 	%f47, %f129, %f46;
	add.s64 	%rd13, %rd10, %rd12;
	ld.global.nc.v4.f32 	{%f48, %f49, %f50, %f51}, [%rd13];
	add.s64 	%rd14, %rd11, %rd12;
	ld.global.nc.v4.f32 	{%f52, %f53, %f54, %f55}, [%rd14];
	mul.f32 	%f56, %f49, %f53;
	fma.rn.f32 	%f57, %f48, %f52, %f56;
	fma.rn.f32 	%f58, %f50, %f54, %f57;
	fma.rn.f32 	%f59, %f51, %f55, %f58;
	add.f32 	%f60, %f47, %f59;
	add.s64 	%rd15, %rd13, %rd12;
	ld.global.nc.v4.f32 	{%f61, %f62, %f63, %f64}, [%rd15];
	add.s64 	%rd16, %rd14, %rd12;
	ld.global.nc.v4.f32 	{%f65, %f66, %f67, %f68}, [%rd16];
	mul.f32 	%f69, %f62, %f66;
	fma.rn.f32 	%f70, %f61, %f65, %f69;
	fma.rn.f32 	%f71, %f63, %f67, %f70;
	fma.rn.f32 	%f72, %f64, %f68, %f71;
	add.f32 	%f73, %f60, %f72;
	add.s64 	%rd17, %rd15, %rd12;
	ld.global.nc.v4.f32 	{%f74, %f75, %f76, %f77}, [%rd17];
	add.s64 	%rd18, %rd16, %rd12;
	ld.global.nc.v4.f32 	{%f78, %f79, %f80, %f81}, [%rd18];
	mul.f32 	%f82, %f75, %f79;
	fma.rn.f32 	%f83, %f74, %f78, %f82;
	fma.rn.f32 	%f84, %f76, %f80, %f83;
	fma.rn.f32 	%f85, %f77, %f81, %f84;
	add.f32 	%f129, %f73, %f85;
	add.s32 	%r82, %r41, %r82;
	setp.lt.s32 	%p6, %r82, %r5;
	@%p6 bra 	$L__BB4_6;
$L__BB4_7:
	shl.b32 	%r42, %r5, 2;
	add.s32 	%r86, %r42, %r3;
	setp.ge.s32 	%p7, %r86, %r26;
	@%p7 bra 	$L__BB4_14;
	add.s32 	%r43, %r86, %r4;
	max.s32 	%r44, %r26, %r43;
	setp.lt.s32 	%p8, %r43, %r26;
	selp.u32 	%r45, 1, 0, %p8;
	add.s32 	%r46, %r43, %r45;
	sub.s32 	%r47, %r44, %r46;
	div.u32 	%r48, %r47, %r4;
	add.s32 	%r16, %r48, %r45;
	and.b32  	%r49, %r16, 3;
	setp.eq.s32 	%p9, %r49, 3;
	@%p9 bra 	$L__BB4_11;
	add.s32 	%r50, %r16, 1;
	and.b32  	%r51, %r50, 3;
	neg.s32 	%r84, %r51;
$L__BB4_10:
	.pragma "nounroll";
	mul.wide.s32 	%rd19, %r86, 4;
	add.s64 	%rd20, %rd1, %rd19;
	add.s64 	%rd21, %rd2, %rd19;
	ld.global.nc.f32 	%f87, [%rd21];
	ld.global.nc.f32 	%f88, [%rd20];
	fma.rn.f32 	%f129, %f87, %f88, %f129;
	add.s32 	%r86, %r86, %r4;
	add.s32 	%r84, %r84, 1;
	setp.ne.s32 	%p10, %r84, 0;
	@%p10 bra 	$L__BB4_10;
$L__BB4_11:
	setp.lt.u32 	%p11, %r16, 3;
	@%p11 bra 	$L__BB4_14;
	mul.wide.s32 	%rd25, %r4, 4;
	shl.b32 	%r52, %r4, 2;
$L__BB4_13:
	mul.wide.s32 	%rd22, %r86, 4;
	add.s64 	%rd23, %rd2, %rd22;
	ld.global.nc.f32 	%f89, [%rd23];
	add.s64 	%rd24, %rd1, %rd22;
	ld.global.nc.f32 	%f90, [%rd24];
	fma.rn.f32 	%f91, %f89, %f90, %f129;
	add.s64 	%rd26, %rd23, %rd25;
	ld.global.nc.f32 	%f92, [%rd26];
	add.s64 	%rd27, %rd24, %rd25;
	ld.global.nc.f32 	%f93, [%rd27];
	fma.rn.f32 	%f94, %f92, %f93, %f91;
	add.s64 	%rd28, %rd26, %rd25;
	ld.global.nc.f32 	%f95, [%rd28];
	add.s64 	%rd29, %rd27, %rd25;
	ld.global.nc.f32 	%f96, [%rd29];
	fma.rn.f32 	%f97, %f95, %f96, %f94;
	add.s64 	%rd30, %rd28, %rd25;
	ld.global.nc.f32 	%f98, [%rd30];
	add.s64 	%rd31, %rd29, %rd25;
	ld.global.nc.f32 	%f99, [%rd31];
	fma.rn.f32 	%f129, %f98, %f99, %f97;
	add.s32 	%r86, %r52, %r86;
	setp.lt.s32 	%p12, %r86, %r26;
	@%p12 bra 	$L__BB4_13;
$L__BB4_14:
	mov.b32 	%r53, %f129;
	shfl.sync.down.b32	%r54|%p13, %r53, 16, 31, -1;
	mov.b32 	%f100, %r54;
	add.f32 	%f101, %f129, %f100;
	mov.b32 	%r55, %f101;
	shfl.sync.down.b32	%r56|%p14, %r55, 8, 31, -1;
	mov.b32 	%f102, %r56;
	add.f32 	%f103, %f101, %f102;
	mov.b32 	%r57, %f103;
	shfl.sync.down.b32	%r58|%p15, %r57, 4, 31, -1;
	mov.b32 	%f104, %r58;
	add.f32 	%f105, %f103, %f104;
	mov.b32 	%r59, %f105;
	shfl.sync.down.b32	%r60|%p16, %r59, 2, 31, -1;
	mov.b32 	%f106, %r60;
	add.f32 	%f107, %f105, %f106;
	mov.b32 	%r61, %f107;
	shfl.sync.down.b32	%r62|%p17, %r61, 1, 31, -1;
	mov.b32 	%f108, %r62;
	add.f32 	%f15, %f107, %f108;
	and.b32  	%r25, %r2, 31;
	setp.ne.s32 	%p18, %r25, 0;
	@%p18 bra 	$L__BB4_16;
	shr.u32 	%r63, %r2, 3;
	mov.u32 	%r64, _ZZ22dot_product_vectorisedPKfS0_PfiE5sdata;
	add.s32 	%r65, %r64, %r63;
	st.shared.f32 	[%r65], %f15;
$L__BB4_16:
	bar.sync 	0;
	setp.gt.u32 	%p19, %r2, 31;
	@%p19 bra 	$L__BB4_21;
	shr.u32 	%r66, %r1, 5;
	setp.ge.u32 	%p20, %r2, %r66;
	mov.f32 	%f130, 0f00000000;
	@%p20 bra 	$L__BB4_19;
	shl.b32 	%r67, %r25, 2;
	mov.u32 	%r68, _ZZ22dot_product_vectorisedPKfS0_PfiE5sdata;
	add.s32 	%r69, %r68, %r67;
	ld.shared.f32 	%f130, [%r69];
$L__BB4_19:
	mov.b32 	%r70, %f130;
	shfl.sync.down.b32	%r71|%p21, %r70, 16, 31, -1;
	mov.b32 	%f110, %r71;
	add.f32 	%f111, %f130, %f110;
	mov.b32 	%r72, %f111;
	shfl.sync.down.b32	%r73|%p22, %r72, 8, 31, -1;
	mov.b32 	%f112, %r73;
	add.f32 	%f113, %f111, %f112;
	mov.b32 	%r74, %f113;
	shfl.sync.down.b32	%r75|%p23, %r74, 4, 31, -1;
	mov.b32 	%f114, %r75;
	add.f32 	%f115, %f113, %f114;
	mov.b32 	%r76, %f115;
	shfl.sync.down.b32	%r77|%p24, %r76, 2, 31, -1;
	mov.b32 	%f116, %r77;
	add.f32 	%f117, %f115, %f116;
	mov.b32 	%r78, %f117;
	shfl.sync.down.b32	%r79|%p25, %r78, 1, 31, -1;
	mov.b32 	%f118, %r79;
	add.f32 	%f18, %f117, %f118;
	setp.ne.s32 	%p26, %r2, 0;
	@%p26 bra 	$L__BB4_21;
	cvta.to.global.u64 	%rd32, %rd3;
	atom.global.add.f32 	%f119, [%rd32], %f18;
$L__BB4_21:
	ret;

}


// ===== COMPILED SASS (sm_100) =====

	.target	sm_100

	.elftype	@"ET_EXEC"


//--------------------- .note.nv.tkinfo           --------------------------
	.section	.note.nv.tkinfo,"",@"SHT_NOTE"
	.sectionflags	@"SHF_NOTE_NV_TKINFO"
	.tkinfo
        /*0018*/ 	.word	0x00000002
        /*0030*/ 	.string	""
        /*0030*/ 	.string	"ptxas"
        /*0030*/ 	.string	"Cuda compilation tools, release 13.0, V13.0.88"
        /*0030*/ 	.string	"Build cuda_13.0.r13.0/compiler.36424714_0"
        /*0030*/ 	.string	"-arch sm_100 -m 64 "



//--------------------- .note.nv.cuinfo           --------------------------
	.section	.note.nv.cuinfo,"",@"SHT_NOTE"
	.sectionflags	@"SHF_NOTE_NV_CUINFO"
        /*0018*/ 	.short	0x0002
        /*001a*/ 	.short	0x0064
        /*001c*/ 	.short	0x0082
	.zero		2


//--------------------- .nv.info                  --------------------------
	.section	.nv.info,"",@"SHT_CUDA_INFO"
	.align	4


	//----- nvinfo : EIATTR_REGCOUNT
	.align		4
        /*0000*/ 	.byte	0x04, 0x2f
        /*0002*/ 	.short	(.L_2 - .L_1)
	.align		4
.L_1:
        /*0004*/ 	.word	index@(_Z6warmupv)
        /*0008*/ 	.word	0x00000018


	//----- nvinfo : EIATTR_FRAME_SIZE
	.align		4
.L_2:
        /*000c*/ 	.byte	0x04, 0x11
        /*000e*/ 	.short	(.L_4 - .L_3)
	.align		4
.L_3:
        /*0010*/ 	.word	index@(_Z6warmupv)
        /*0014*/ 	.word	0x00000000


	//----- nvinfo : EIATTR_REGCOUNT
	.align		4
.L_4:
        /*0018*/ 	.byte	0x04, 0x2f
        /*001a*/ 	.short	(.L_6 - .L_5)
	.align		4
.L_5:
        /*001c*/ 	.word	index@(_Z11dot_productPKfS0_Pfi)
        /*0020*/ 	.word	0x0000001a


	//----- nvinfo : EIATTR_FRAME_SIZE
	.align		4
.L_6:
        /*0024*/ 	.byte	0x04, 0x11
        /*0026*/ 	.short	(.L_8 - .L_7)
	.align		4
.L_7:
        /*0028*/ 	.word	index@(_Z11dot_productPKfS0_Pfi)
        /*002c*/ 	.word	0x00000000


	//----- nvinfo : EIATTR_REGCOUNT
	.align		4
.L_8:
        /*0030*/ 	.byte	0x04, 0x2f
        /*0032*/ 	.short	(.L_10 - .L_9)
	.align		4
.L_9:
        /*0034*/ 	.word	index@(_Z18dot_product_unrollPKfS0_Pfi)
        /*0038*/ 	.word	0x0000001a


	//----- nvinfo : EIATTR_FRAME_SIZE
	.align		4
.L_10:
        /*003c*/ 	.byte	0x04, 0x11
        /*003e*/ 	.short	(.L_12 - .L_11)
	.align		4
.L_11:
        /*0040*/ 	.word	index@(_Z18dot_product_unrollPKfS0_Pfi)
        /*0044*/ 	.word	0x00000000


	//----- nvinfo : EIATTR_REGCOUNT
	.align		4
.L_12:
        /*0048*/ 	.byte	0x04, 0x2f
        /*004a*/ 	.short	(.L_14 - .L_13)
	.align		4
.L_13:
        /*004c*/ 	.word	index@(_Z16dot_product_warpPKfS0_Pfi)
        /*0050*/ 	.word	0x0000001a


	//----- nvinfo : EIATTR_FRAME_SIZE
	.align		4
.L_14:
        /*0054*/ 	.byte	0x04, 0x11
        /*0056*/ 	.short	(.L_16 - .L_15)
	.align		4
.L_15:
        /*0058*/ 	.word	index@(_Z16dot_product_warpPKfS0_Pfi)
        /*005c*/ 	.word	0x00000000


	//----- nvinfo : EIATTR_REGCOUNT
	.align		4
.L_16:
        /*0060*/ 	.byte	0x04, 0x2f
        /*0062*/ 	.short	(.L_18 - .L_17)
	.align		4
.L_17:
        /*0064*/ 	.word	index@(_Z22dot_product_vectorisedPKfS0_Pfi)
        /*0068*/ 	.word	0x00000028


	//----- nvinfo : EIATTR_FRAME_SIZE
	.align		4
.L_18:
        /*006c*/ 	.byte	0x04, 0x11
        /*006e*/ 	.short	(.L_20 - .L_19)
	.align		4
.L_19:
        /*0070*/ 	.word	index@(_Z22dot_product_vectorisedPKfS0_Pfi)
        /*0074*/ 	.word	0x00000000


	//----- nvinfo : EIATTR_MIN_STACK_SIZE
	.align		4
.L_20:
        /*0078*/ 	.byte	0x04, 0x12
        /*007a*/ 	.short	(.L_22 - .L_21)
	.align		4
.L_21:
        /*007c*/ 	.word	index@(_Z22dot_product_vectorisedPKfS0_Pfi)
        /*0080*/ 	.word	0x00000000


	//----- nvinfo : EIATTR_MIN_STACK_SIZE
	.align		4
.L_22:
        /*0084*/ 	.byte	0x04, 0x12
        /*0086*/ 	.short	(.L_24 - .L_23)
	.align		4
.L_23:
        /*0088*/ 	.word	index@(_Z16dot_product_warpPKfS0_Pfi)
        /*008c*/ 	.word	0x00000000


	//----- nvinfo : EIATTR_MIN_STACK_SIZE
	.align		4
.L_24:
        /*0090*/ 	.byte	0x04, 0x12
        /*0092*/ 	.short	(.L_26 - .L_25)
	.align		4
.L_25:
        /*0094*/ 	.word	index@(_Z18dot_product_unrollPKfS0_Pfi)
        /*0098*/ 	.word	0x00000000


	//----- nvinfo : EIATTR_MIN_STACK_SIZE
	.align		4
.L_26:
        /*009c*/ 	.byte	0x04, 0x12
        /*009e*/ 	.short	(.L_28 - .L_27)
	.align		4
.L_27:
        /*00a0*/ 	.word	index@(_Z11dot_productPKfS0_Pfi)
        /*00a4*/ 	.word	0x00000000


	//----- nvinfo : EIATTR_MIN_STACK_SIZE
	.align		4
.L_28:
        /*00a8*/ 	.byte	0x04, 0x12
        /*00aa*/ 	.short	(.L_30 - .L_29)
	.align		4
.L_29:
        /*00ac*/ 	.word	index@(_Z6warmupv)
        /*00b0*/ 	.word	0x00000000
.L_30:


//--------------------- .nv.compat                --------------------------
	.section	.nv.compat,"",@"SHT_CUDA_COMPAT_INFO"
	.align	4
        /*0000*/ 	.byte	0x02, 0x09, 0x00, 0x00, 0x02, 0x02, 0x01, 0x00, 0x02, 0x05, 0x05, 0x00, 0x03, 0x07, 0x01, 0x01
        /*0010*/ 	.byte	0x02, 0x03, 0x00, 0x00, 0x02, 0x06, 0x01, 0x00, 0x04, 0x0b, 0x08, 0x00, 0x09, 0x00, 0x00, 0x00
        /*0020*/ 	.byte	0x00, 0x00, 0x00, 0x00


//--------------------- .nv.info._Z22dot_product_vectorisedPKfS0_Pfi --------------------------
	.section	.nv.info._Z22dot_product_vectorisedPKfS0_Pfi,"",@"SHT_CUDA_INFO"
	.sectionflags	@""
	.align	4


	//----- nvinfo : EIATTR_CUDA_API_VERSION
	.align		4
        /*0000*/ 	.byte	0x04, 0x37
        /*0002*/ 	.short	(.L_32 - .L_31)
.L_31:
        /*0004*/ 	.word	0x00000082


	//----- nvinfo : EIATTR_KPARAM_INFO
	.align		4
.L_32:
        /*0008*/ 	.byte	0x04, 0x17
        /*000a*/ 	.short	(.L_34 - .L_33)
.L_33:
        /*000c*/ 	.word	0x00000000
        /*0010*/ 	.short	0x0003
        /*0012*/ 	.short	0x0018
        /*0014*/ 	.byte	0x00, 0xf0, 0x11, 0x00


	//----- nvinfo : EIATTR_KPARAM_INFO
	.align		4
.L_34:
        /*0018*/ 	.byte	0x04, 0x17
        /*001a*/ 	.short	(.L_36 - .L_35)
.L_35:
        /*001c*/ 	.word	0x00000000
        /*0020*/ 	.short	0x0002
        /*0022*/ 	.short	0x0010
        /*0024*/ 	.byte	0x00, 0xf5, 0x21, 0x00


	//----- nvinfo : EIATTR_KPARAM_INFO
	.align		4
.L_36:
        /*0028*/ 	.byte	0x04, 0x17
        /*002a*/ 	.short	(.L_38 - .L_37)
.L_37:
        /*002c*/ 	.word	0x00000000
        /*0030*/ 	.short	0x0001
        /*0032*/ 	.short	0x0008
        /*0034*/ 	.byte	0x00, 0xf5, 0x21, 0x00


	//----- nvinfo : EIATTR_KPARAM_INFO
	.align		4
.L_38:
        /*0038*/ 	.byte	0x04, 0x17
        /*003a*/ 	.short	(.L_40 - .L_39)
.L_39:
        /*003c*/ 	.word	0x00000000
        /*0040*/ 	.short	0x0000
        /*0042*/ 	.short	0x0000
        /*0044*/ 	.byte	0x00, 0xf5, 0x21, 0x00


	//----- nvinfo : EIATTR_SPARSE_MMA_MASK
	.align		4
.L_40:
        /*0048*/ 	.byte	0x03, 0x50
        /*004a*/ 	.short	0x0000


	//----- nvinfo : EIATTR_MAXREG_COUNT
	.align		4
        /*004c*/ 	.byte	0x03, 0x1b
        /*004e*/ 	.short	0x00ff


	//----- nvinfo : EIATTR_NUM_BARRIERS
	.align		4
        /*0050*/ 	.byte	0x02, 0x4c
        /*0052*/ 	.byte	0x01
	.zero		1


	//----- nvinfo : EIATTR_MERCURY_ISA_VERSION
	.align		4
        /*0054*/ 	.byte	0x03, 0x5f
        /*0056*/ 	.short	0x0101


	//----- nvinfo : EIATTR_COOP_GROUP_MASK_REGIDS
	.align		4
        /*0058*/ 	.byte	0x04, 0x29
        /*005a*/ 	.short	(.L_42 - .L_41)


	//   ....[0]....
.L_41:
        /*005c*/ 	.word	0xffffffff


	//   ....[1]....
        /*0060*/ 	.word	0xffffffff


	//   ....[2]....
        /*0064*/ 	.word	0xffffffff


	//   ....[3]....
        /*0068*/ 	.word	0xffffffff


	//   ....[4]....
        /*006c*/ 	.word	0xffffffff


	//   ....[5]....
        /*0070*/ 	.word	0xffffffff


	//   ....[6]....
        /*0074*/ 	.word	0xffffffff


	//   ....[7]....
        /*0078*/ 	.word	0xffffffff


	//   ....[8]....
        /*007c*/ 	.word	0xffffffff


	//   ....[9]....
        /*0080*/ 	.word	0xffffffff


	//----- nvinfo : EIATTR_COOP_GROUP_INSTR_OFFSETS
	.align		4
.L_42:
        /*0084*/ 	.byte	0x04, 0x28
        /*0086*/ 	.short	(.L_44 - .L_43)


	//   ....[0]....
.L_43:
        /*0088*/ 	.word	0x00000ba0


	//   ....[1]....
        /*008c*/ 	.word	0x00000c00


	//   ....[2]....
        /*0090*/ 	.word	0x00000c40


	//   ....[3]....
        /*0094*/ 	.word	0x00000c60


	//   ....[4]....
        /*0098*/ 	.word	0x00000c80


	//   ....[5]....
        /*009c*/ 	.word	0x00000d60


	//   ....[6]....
        /*00a0*/ 	.word	0x00000d80


	//   ....[7]....
        /*00a4*/ 	.word	0x00000da0


	//   ....[8]....
        /*00a8*/ 	.word	0x00000dc0


	//   ....[9]....
        /*00ac*/ 	.word	0x00000de0


	//----- nvinfo : EIATTR_VRC_CTA_INIT_COUNT
	.align		4
.L_44:
        /*00b0*/ 	.byte	0x02, 0x4a
	.zero		1
	.zero		1


	//----- nvinfo : EIATTR_EXIT_INSTR_OFFSETS
	.align		4
        /*00b4*/ 	.byte	0x04, 0x1c
        /*00b6*/ 	.short	(.L_46 - .L_45)


	//   ....[0]....
.L_45:
        /*00b8*/ 	.word	0x00000cc0


	//   ....[1]....
        /*00bc*/ 	.word	0x00000df0


	//   ....[2]....
        /*00c0*/ 	.word	0x00000e30


	//----- nvinfo : EIATTR_CRS_STACK_SIZE
	.align		4
.L_46:
        /*00c4*/ 	.byte	0x04, 0x1e
        /*00c6*/ 	.short	(.L_48 - .L_47)
.L_47:
        /*00c8*/ 	.word	0x00000000


	//----- nvinfo : EIATTR_CBANK_PARAM_SIZE
	.align		4
.L_48:
        /*00cc*/ 	.byte	0x03, 0x19
        /*00ce*/ 	.short	0x001c


	//----- nvinfo : EIATTR_PARAM_CBANK
	.align		4
        /*00d0*/ 	.byte	0x04, 0x0a
        /*00d2*/ 	.short	(.L_50 - .L_49)
	.align		4
.L_49:
        /*00d4*/ 	.word	index@(.nv.constant0._Z22dot_product_vectorisedPKfS0_Pfi)
        /*00d8*/ 	.short	0x0380
        /*00da*/ 	.short	0x001c


	//----- nvinfo : EIATTR_SW_WAR
	.align		4
.L_50:
        /*00dc*/ 	.byte	0x04, 0x36
        /*00de*/ 	.short	(.L_52 - .L_51)
.L_51:
        /*00e0*/ 	.word	0x00000008
.L_52:


//--------------------- .nv.info._Z16dot_product_warpPKfS0_Pfi --------------------------
	.section	.nv.info._Z16dot_product_warpPKfS0_Pfi,"",@"SHT_CUDA_INFO"
	.sectionflags	@""
	.align	4


	//----- nvinfo : EIATTR_CUDA_API_VERSION
	.align		4
        /*0000*/ 	.byte	0x04, 0x37
        /*0002*/ 	.short	(.L_54 - .L_53)
.L_53:
        /*0004*/ 	.word	0x00000082


	//----- nvinfo : EIATTR_KPARAM_INFO
	.align		4
.L_54:
        /*0008*/ 	.byte	0x04, 0x17
        /*000a*/ 	.short	(.L_56 - .L_55)
.L_55:
        /*000c*/ 	.word	0x00000000
        /*0010*/ 	.short	0x0003
        /*0012*/ 	.short	0x0018
        /*0014*/ 	.byte	0x00, 0xf0, 0x11, 0x00


	//----- nvinfo : EIATTR_KPARAM_INFO
	.align		4
.L_56:
        /*0018*/ 	.byte	0x04, 0x17
        /*001a*/ 	.short	(.L_58 - .L_57)
.L_57:
        /*001c*/ 	.word	0x00000000
        /*0020*/ 	.short	0x0002
        /*0022*/ 	.short	0x0010
        /*0024*/ 	.byte	0x00, 0xf5, 0x21, 0x00


	//----- nvinfo : EIATTR_KPARAM_INFO
	.align		4
.L_58:
        /*0028*/ 	.byte	0x04, 0x17
        /*002a*/ 	.short	(.L_60 - .L_59)
.L_59:
        /*002c*/ 	.word	0x00000000
        /*0030*/ 	.short	0x0001
        /*0032*/ 	.short	0x0008
        /*0034*/ 	.byte	0x00, 0xf5, 0x21, 0x00


	//----- nvinfo : EIATTR_KPARAM_INFO
	.align		4
.L_60:
        /*0038*/ 	.byte	0x04, 0x17
        /*003a*/ 	.short	(.L_62 - .L_61)
.L_61:
        /*003c*/ 	.word	0x00000000
        /*0040*/ 	.short	0x0000
        /*0042*/ 	.short	0x0000
        /*0044*/ 	.byte	0x00, 0xf5, 0x21, 0x00


	//----- nvinfo : EIATTR_SPARSE_MMA_MASK
	.align		4
.L_62:
        /*0048*/ 	.byte	0x03, 0x50
        /*004a*/ 	.short	0x0000


	//----- nvinfo : EIATTR_MAXREG_COUNT
	.align		4
        /*004c*/ 	.byte	0x03, 0x1b
        /*004e*/ 	.short	0x00ff


	//----- nvinfo : EIATTR_NUM_BARRIERS
	.align		4
        /*0050*/ 	.byte	0x02, 0x4c
        /*0052*/ 	.byte	0x01
	.zero		1


	//----- nvinfo : EIATTR_MERCURY_ISA_VERSION
	.align		4
        /*0054*/ 	.byte	0x03, 0x5f
        /*0056*/ 	.short	0x0101


	//----- nvinfo : EIATTR_COOP_GROUP_MASK_REGIDS
	.align		4
        /*0058*/ 	.byte	0x04, 0x29
        /*005a*/ 	.short	(.L_64 - .L_63)


	//   ....[0]....
.L_63:
        /*005c*/ 	.word	0xffffffff


	//   ....[1]....
        /*0060*/ 	.word	0xffffffff


	//   ....[2]....
        /*0064*/ 	.word	0xffffffff


	//   ....[3]....
        /*0068*/ 	.word	0xffffffff


	//   ....[4]....
        /*006c*/ 	.word	0xffffffff


	//   ....[5]....
        /*0070*/ 	.word	0xffffffff


	//   ....[6]....
        /*0074*/ 	.word	0xffffffff


	//   ....[7]....
        /*0078*/ 	.word	0xffffffff


	//   ....[8]....
        /*007c*/ 	.word	0xffffffff


	//   ....[9]....
        /*0080*/ 	.word	0xffffffff


	//----- nvinfo : EIATTR_COOP_GROUP_INSTR_OFFSETS
	.align		4
.L_64:
        /*0084*/ 	.byte	0x04, 0x28
        /*0086*/ 	.short	(.L_66 - .L_65)


	//   ....[0]....
.L_65:
        /*0088*/ 	.word	0x00000560


	//   ....[1]....
        /*008c*/ 	.word	0x000005c0


	//   ....[2]....
        /*0090*/ 	.word	0x00000600


	//   ....[3]....
        /*0094*/ 	.word	0x00000620


	//   ....[4]....
        /*0098*/ 	.word	0x00000640


	//   ....[5]....
        /*009c*/ 	.word	0x00000720


	//   ....[6]....
        /*00a0*/ 	.word	0x00000740


	//   ....[7]....
        /*00a4*/ 	.word	0x00000760


	//   ....[8]....
        /*00a8*/ 	.word	0x00000780


	//   ....[9]....
        /*00ac*/ 	.word	0x000007a0


	//----- nvinfo : EIATTR_VRC_CTA_INIT_COUNT
	.align		4
.L_66:
        /*00b0*/ 	.byte	0x02, 0x4a
	.zero		1
	.zero		1


	//----- nvinfo : EIATTR_EXIT_INSTR_OFFSETS
	.align		4
        /*00b4*/ 	.byte	0x04, 0x1c
        /*00b6*/ 	.short	(.L_68 - .L_67)


	//   ....[0]....
.L_67:
        /*00b8*/ 	.word	0x00000680


	//   ....[1]....
        /*00bc*/ 	.word	0x000007b0


	//   ....[2]....
        /*00c0*/ 	.word	0x000007f0


	//----- nvinfo : EIATTR_CRS_STACK_SIZE
	.align		4
.L_68:
        /*00c4*/ 	.byte	0x04, 0x1e
        /*00c6*/ 	.short	(.L_70 - .L_69)
.L_69:
        /*00c8*/ 	.word	0x00000000


	//----- nvinfo : EIATTR_CBANK_PARAM_SIZE
	.align		4
.L_70:
        /*00cc*/ 	.byte	0x03, 0x19
        /*00ce*/ 	.short	0x001c


	//----- nvinfo : EIATTR_PARAM_CBANK
	.align		4
        /*00d0*/ 	.byte	0x04, 0x0a
        /*00d2*/ 	.short	(.L_72 - .L_71)
	.align		4
.L_71:
        /*00d4*/ 	.word	index@(.nv.constant0._Z16dot_product_warpPKfS0_Pfi)
        /*00d8*/ 	.short	0x0380
        /*00da*/ 	.short	0x001c


	//----- nvinfo : EIATTR_SW_WAR
	.align		4
.L_72:
        /*00dc*/ 	.byte	0x04, 0x36
        /*00de*/ 	.short	(.L_74 - .L_73)
.L_73:
        /*00e0*/ 	.word	0x00000008
.L_74:


//--------------------- .nv.info._Z18dot_product_unrollPKfS0_Pfi --------------------------
	.section	.nv.info._Z18dot_product_unrollPKfS0_Pfi,"",@"SHT_CUDA_INFO"
	.sectionflags	@""
	.align	4


	//----- nvinfo : EIATTR_CUDA_API_VERSION
	.align		4
        /*0000*/ 	.byte	0x04, 0x37
        /*0002*/ 	.short	(.L_76 - .L_75)
.L_75:
        /*0004*/ 	.word	0x00000082


	//----- nvinfo : EIATTR_KPARAM_INFO
	.align		4
.L_76:
        /*0008*/ 	.byte	0x04, 0x17
        /*000a*/ 	.short	(.L_78 - .L_77)
.L_77:
        /*000c*/ 	.word	0x00000000
        /*0010*/ 	.short	0x0003
        /*0012*/ 	.short	0x0018
        /*0014*/ 	.byte	0x00, 0xf0, 0x11, 0x00


	//----- nvinfo : EIATTR_KPARAM_INFO
	.align		4
.L_78:
        /*0018*/ 	.byte	0x04, 0x17
        /*001a*/ 	.short	(.L_80 - .L_79)
.L_79:
        /*001c*/ 	.word	0x00000000
        /*0020*/ 	.short	0x0002
        /*0022*/ 	.short	0x0010
        /*0024*/ 	.byte	0x00, 0xf5, 0x21, 0x00


	//----- nvinfo : EIATTR_KPARAM_INFO
	.align		4
.L_80:
        /*0028*/ 	.byte	0x04, 0x17
        /*002a*/ 	.short	(.L_82 - .L_81)
.L_81:
        /*002c*/ 	.word	0x00000000
        /*0030*/ 	.short	0x0001
        /*0032*/ 	.short	0x0008
        /*0034*/ 	.byte	0x00, 0xf5, 0x21, 0x00


	//----- nvinfo : EIATTR_KPARAM_INFO
	.align		4
.L_82:
        /*0038*/ 	.byte	0x04, 0x17
        /*003a*/ 	.short	(.L_84 - .L_83)
.L_83:
        /*003c*/ 	.word	0x00000000
        /*0040*/ 	.short	0x0000
        /*0042*/ 	.short	0x0000
        /*0044*/ 	.byte	0x00, 0xf5, 0x21, 0x00


	//----- nvinfo : EIATTR_SPARSE_MMA_MASK
	.align		4
.L_84:
        /*0048*/ 	.byte	0x03, 0x50
        /*004a*/ 	.short	0x0000


	//----- nvinfo : EIATTR_MAXREG_COUNT
	.align		4
        /*004c*/ 	.byte	0x03, 0x1b
        /*004e*/ 	.short	0x00ff


	//----- nvinfo : EIATTR_NUM_BARRIERS
	.align		4
        /*0050*/ 	.byte	0x02, 0x4c
        /*0052*/ 	.byte	0x01
	.zero		1


	//----- nvinfo : EIATTR_MERCURY_ISA_VERSION
	.align		4
        /*0054*/ 	.byte	0x03, 0x5f
        /*0056*/ 	.short	0x0101


	//----- nvinfo : EIATTR_VRC_CTA_INIT_COUNT
	.align		4
        /*0058*/ 	.byte	0x02, 0x4a
	.zero		1
	.zero		1


	//----- nvinfo : EIATTR_EXIT_INSTR_OFFSETS
	.align		4
        /*005c*/ 	.byte	0x04, 0x1c
        /*005e*/ 	.short	(.L_86 - .L_85)


	//   ....[0]....
.L_85:
        /*0060*/ 	.word	0x000006a0


	//   ....[1]....
        /*0064*/ 	.word	0x00000840


	//   ....[2]....
        /*0068*/ 	.word	0x000008b0


	//----- nvinfo : EIATTR_CRS_STACK_SIZE
	.align		4
.L_86:
        /*006c*/ 	.byte	0x04, 0x1e
        /*006e*/ 	.short	(.L_88 - .L_87)
.L_87:
        /*0070*/ 	.word	0x00000000


	//----- nvinfo : EIATTR_CBANK_PARAM_SIZE
	.align		4
.L_88:
        /*0074*/ 	.byte	0x03, 0x19
        /*0076*/ 	.short	0x001c


	//----- nvinfo : EIATTR_PARAM_CBANK
	.align		4
        /*0078*/ 	.byte	0x04, 0x0a
        /*007a*/ 	.short	(.L_90 - .L_89)
	.align		4
.L_89:
        /*007c*/ 	.word	index@(.nv.constant0._Z18dot_product_unrollPKfS0_Pfi)
        /*0080*/ 	.short	0x0380
        /*0082*/ 	.short	0x001c


	//----- nvinfo : EIATTR_SW_WAR
	.align		4
.L_90:
        /*0084*/ 	.byte	0x04, 0x36
        /*0086*/ 	.short	(.L_92 - .L_91)
.L_91:
        /*0088*/ 	.word	0x00000008
.L_92:


//--------------------- .nv.info._Z11dot_productPKfS0_Pfi --------------------------
	.section	.nv.info._Z11dot_productPKfS0_Pfi,"",@"SHT_CUDA_INFO"
	.sectionflags	@""
	.align	4


	//----- nvinfo : EIATTR_CUDA_API_VERSION
	.align		4
        /*0000*/ 	.byte	0x04, 0x37
        /*0002*/ 	.short	(.L_94 - .L_93)
.L_93:
        /*0004*/ 	.word	0x00000082


	//----- nvinfo : EIATTR_KPARAM_INFO
	.align		4
.L_94:
        /*0008*/ 	.byte	0x04, 0x17
        /*000a*/ 	.short	(.L_96 - .L_95)
.L_95:
        /*000c*/ 	.word	0x00000000
        /*0010*/ 	.short	0x0003
        /*0012*/ 	.short	0x0018
        /*0014*/ 	.byte	0x00, 0xf0, 0x11, 0x00


	//----- nvinfo : EIATTR_KPARAM_INFO
	.align		4
.L_96:
        /*0018*/ 	.byte	0x04, 0x17
        /*001a*/ 	.short	(.L_98 - .L_97)
.L_97:
        /*001c*/ 	.word	0x00000000
        /*0020*/ 	.short	0x0002
        /*0022*/ 	.short	0x0010
        /*0024*/ 	.byte	0x00, 0xf5, 0x21, 0x00


	//----- nvinfo : EIATTR_KPARAM_INFO
	.align		4
.L_98:
        /*0028*/ 	.byte	0x04, 0x17
        /*002a*/ 	.short	(.L_100 - .L_99)
.L_99:
        /*002c*/ 	.word	0x00000000
        /*0030*/ 	.short	0x0001
        /*0032*/ 	.short	0x0008
        /*0034*/ 	.byte	0x00, 0xf5, 0x21, 0x00


	//----- nvinfo : EIATTR_KPARAM_INFO
	.align		4
.L_100:
        /*0038*/ 	.byte	0x04, 0x17
        /*003a*/ 	.short	(.L_102 - .L_101)
.L_101:
        /*003c*/ 	.word	0x00000000
        /*0040*/ 	.short	0x0000
        /*0042*/ 	.short	0x0000
        /*0044*/ 	.byte	0x00, 0xf5, 0x21, 0x00


	//----- nvinfo : EIATTR_SPARSE_MMA_MASK
	.align		4
.L_102:
        /*0048*/ 	.byte	0x03, 0x50
        /*004a*/ 	.short	0x0000


	//----- nvinfo : EIATTR_MAXREG_COUNT
	.align		4
        /*004c*/ 	.byte	0x03, 0x1b
        /*004e*/ 	.short	0x00ff


	//----- nvinfo : EIATTR_NUM_BARRIERS
	.align		4
        /*0050*/ 	.byte	0x02, 0x4c
        /*0052*/ 	.byte	0x01
	.zero		1


	//----- nvinfo : EIATTR_MERCURY_ISA_VERSION
	.align		4
        /*0054*/ 	.byte	0x03, 0x5f
        /*0056*/ 	.short	0x0101


	//----- nvinfo : EIATTR_VRC_CTA_INIT_COUNT
	.align		4
        /*0058*/ 	.byte	0x02, 0x4a
	.zero		1
	.zero		1


	//----- nvinfo : EIATTR_EXIT_INSTR_OFFSETS
	.align		4
        /*005c*/ 	.byte	0x04, 0x1c
        /*005e*/ 	.short	(.L_104 - .L_103)


	//   ....[0]....
.L_103:
        /*0060*/ 	.word	0x000006a0


	//   ....[1]....
        /*0064*/ 	.word	0x00000710


	//----- nvinfo : EIATTR_CRS_STACK_SIZE
	.align		4
.L_104:
        /*0068*/ 	.byte	0x04, 0x1e
        /*006a*/ 	.short	(.L_106 - .L_105)
.L_105:
        /*006c*/ 	.word	0x00000000


	//----- nvinfo : EIATTR_CBANK_PARAM_SIZE
	.align		4
.L_106:
        /*0070*/ 	.byte	0x03, 0x19
        /*0072*/ 	.short	0x001c


	//----- nvinfo : EIATTR_PARAM_CBANK
	.align		4
        /*0074*/ 	.byte	0x04, 0x0a
        /*0076*/ 	.short	(.L_108 - .L_107)
	.align		4
.L_107:
        /*0078*/ 	.word	index@(.nv.constant0._Z11dot_productPKfS0_Pfi)
        /*007c*/ 	.short	0x0380
        /*007e*/ 	.short	0x001c


	//----- nvinfo : EIATTR_SW_WAR
	.align		4
.L_108:
        /*0080*/ 	.byte	0x04, 0x36
        /*0082*/ 	.short	(.L_110 - .L_109)
.L_109:
        /*0084*/ 	.word	0x00000008
.L_110:


//--------------------- .nv.info._Z6warmupv       --------------------------
	.section	.nv.info._Z6warmupv,"",@"SHT_CUDA_INFO"
	.sectionflags	@""
	.align	4


	//----- nvinfo : EIATTR_CUDA_API_VERSION
	.align		4
        /*0000*/ 	.byte	0x04, 0x37
        /*0002*/ 	.short	(.L_112 - .L_111)
.L_111:
        /*0004*/ 	.word	0x00000082


	//----- nvinfo : EIATTR_SPARSE_MMA_MASK
	.align		4
.L_112:
        /*0008*/ 	.byte	0x03, 0x50
        /*000a*/ 	.short	0x0000


	//----- nvinfo : EIATTR_MAXREG_COUNT
	.align		4
        /*000c*/ 	.byte	0x03, 0x1b
        /*000e*/ 	.short	0x00ff


	//----- nvinfo : EIATTR_EXTERNS
	.align		4
        /*0010*/ 	.byte	0x04, 0x0f
        /*0012*/ 	.short	(.L_114 - .L_113)


	//   ....[0]....
	.align		4
.L_113:
        /*0014*/ 	.word	index@(vprintf)


	//----- nvinfo : EIATTR_MERCURY_ISA_VERSION
	.align		4
.L_114:
        /*0018*/ 	.byte	0x03, 0x5f
        /*001a*/ 	.short	0x0101


	//----- nvinfo : EIATTR_VRC_CTA_INIT_COUNT
	.align		4
        /*001c*/ 	.byte	0x02, 0x4a
	.zero		1
	.zero		1


	//----- nvinfo : EIATTR_SYSCALL_OFFSETS
	.align		4
        /*0020*/ 	.byte	0x04, 0x46
        /*0022*/ 	.short	(.L_116 - .L_115)


	//   ....[0]....
.L_115:
        /*0024*/ 	.word	0x000000f0


	//----- nvinfo : EIATTR_EXIT_INSTR_OFFSETS
	.align		4
.L_116:
        /*0028*/ 	.byte	0x04, 0x1c
        /*002a*/ 	.short	(.L_118 - .L_117)


	//   ....[0]....
.L_117:
        /*002c*/ 	.word	0x00000070


	//   ....[1]....
        /*0030*/ 	.word	0x00000100


	//----- nvinfo : EIATTR_CRS_STACK_SIZE
	.align		4
.L_118:
        /*0034*/ 	.byte	0x04, 0x1e
        /*0036*/ 	.short	(.L_120 - .L_119)
.L_119:
        /*0038*/ 	.word	0x00000000


	//----- nvinfo : EIATTR_SW_WAR
	.align		4
.L_120:
        /*003c*/ 	.byte	0x04, 0x36
        /*003e*/ 	.short	(.L_122 - .L_121)
.L_121:
        /*0040*/ 	.word	0x00000008
.L_122:


//--------------------- .nv.callgraph             --------------------------
	.section	.nv.callgraph,"",@"SHT_CUDA_CALLGRAPH"
	.align	4
	.sectionentsize	8
	.align		4
        /*0000*/ 	.word	0x00000000
	.align		4
        /*0004*/ 	.word	0xffffffff
	.align		4
        /*0008*/ 	.word	index@(_Z6warmupv)
	.align		4
        /*000c*/ 	.word	index@(vprintf)
	.align		4
        /*0010*/ 	.word	0x00000000
	.align		4
        /*0014*/ 	.word	0xfffffffe
	.align		4
        /*0018*/ 	.word	0x00000000
	.align		4
        /*001c*/ 	.word	0xfffffffd
	.align		4
        /*0020*/ 	.word	0x00000000
	.align		4
        /*0024*/ 	.word	0xfffffffc


//--------------------- .nv.constant4             --------------------------
	.section	.nv.constant4,"a",@progbits
	.align	8
	.align		8
.nv.constant4:
        /*0000*/ 	.dword	$str
	.align		8
        /*0008*/ 	.dword	vprintf


//--------------------- .text._Z22dot_product_vectorisedPKfS0_Pfi --------------------------
	.section	.text._Z22dot_product_vectorisedPKfS0_Pfi,"ax",@progbits
	.align	128
        .global         _Z22dot_product_vectorisedPKfS0_Pfi
        .type           _Z22dot_product_vectorisedPKfS0_Pfi,@function
        .size           _Z22dot_product_vectorisedPKfS0_Pfi,(.L_x_40 - _Z22dot_product_vectorisedPKfS0_Pfi)
        .other          _Z22dot_product_vectorisedPKfS0_Pfi,@"STO_CUDA_ENTRY STV_DEFAULT"
_Z22dot_product_vectorisedPKfS0_Pfi:
.text._Z22dot_product_vectorisedPKfS0_Pfi:
[----:B------:R-:W-:Y:S01]  /*0000*/  LDC R1, c[0x0][0x37c] ;  /* 0x0000df00ff017b82 */ /* 0x000fe20000000800 */
[----:B------:R-:W0:Y:S07]  /*0010*/  S2R R0, SR_TID.X ;  /* 0x0000000000007919 */ /* 0x000e2e0000002100 */
[----:B------:R-:W1:Y:S01]  /*0020*/  LDC R2, c[0x0][0x398] ;  /* 0x0000e600ff027b82 */ /* 0x000e620000000800 */
[----:B------:R-:W2:Y:S01]  /*0030*/  LDCU.64 UR4, c[0x0][0x358] ;  /* 0x00006b00ff0477ac */ /* 0x000ea20008000a00 */
[----:B------:R-:W-:Y:S01]  /*0040*/  BSSY.RECONVERGENT B0, `(.L_x_0) ;  /* 0x000006a000007945 */ /* 0x000fe20003800200 */
[----:B------:R-:W-:-:S05]  /*0050*/  HFMA2 R24, -RZ, RZ, 0, 0 ;  /* 0x00000000ff187431 */ /* 0x000fca00000001ff */
[----:B------:R-:W0:Y:S08]  /*0060*/  S2UR UR6, SR_CTAID.X ;  /* 0x00000000000679c3 */ /* 0x000e300000002500 */
[----:B------:R-:W0:Y:S01]  /*0070*/  LDC R3, c[0x0][0x360] ;  /* 0x0000d800ff037b82 */ /* 0x000e220000000800 */
[----:B------:R-:W3:Y:S01]  /*0080*/  LDCU UR7, c[0x0][0x370] ;  /* 0x00006e00ff0777ac */ /* 0x000ee20008000800 */
[----:B-1----:R-:W-:-:S04]  /*0090*/  SHF.R.S32.HI R5, RZ, 0x1f, R2 ;  /* 0x0000001fff057819 */ /* 0x002fc80000011402 */
[----:B------:R-:W-:-:S04]  /*00a0*/  LEA.HI R5, R5, R2, RZ, 0x2 ;  /* 0x0000000205057211 */ /* 0x000fc800078f10ff */
[----:B------:R-:W-:Y:S01]  /*00b0*/  SHF.R.S32.HI R21, RZ, 0x2, R5 ;  /* 0x00000002ff157819 */ /* 0x000fe20000011405 */
[C---:B0-----:R-:W-:Y:S02]  /*00c0*/  IMAD R22, R3.reuse, UR6, R0 ;  /* 0x0000000603167c24 */ /* 0x041fe4000f8e0200 */
[----:B---3--:R-:W-:-:S03]  /*00d0*/  IMAD R23, R3, UR7, RZ ;  /* 0x0000000703177c24 */ /* 0x008fc6000f8e02ff */
[----:B------:R-:W-:-:S13]  /*00e0*/  ISETP.GE.AND P0, PT, R22, R21, PT ;  /* 0x000000151600720c */ /* 0x000fda0003f06270 */
[----:B--2---:R-:W-:Y:S05]  /*00f0*/  @P0 BRA `(.L_x_1) ;  /* 0x0000000400780947 */ /* 0x004fea0003800000 */
[----:B------:R-:W0:Y:S01]  /*0100*/  I2F.U32.RP R8, R23 ;  /* 0x0000001700087306 */ /* 0x000e220000209000 */
[-C--:B------:R-:W-:Y:S01]  /*0110*/  IADD3 R6, PT, PT, R22, R23.reuse, RZ ;  /* 0x0000001716067210 */ /* 0x080fe20007ffe0ff */
[----:B------:R-:W-:Y:S01]  /*0120*/  BSSY.RECONVERGENT B1, `(.L_x_2) ;  /* 0x0000030000017945 */ /* 0x000fe20003800200 */
[----:B------:R-:W-:Y:S02]  /*0130*/  IADD3 R9, PT, PT, RZ, -R23, RZ ;  /* 0x80000017ff097210 */ /* 0x000fe40007ffe0ff */
[----:B------:R-:W-:Y:S02]  /*0140*/  ISETP.GE.AND P0, PT, R6, R21, PT ;  /* 0x000000150600720c */ /* 0x000fe40003f06270 */
[----:B------:R-:W-:Y:S02]  /*0150*/  VIMNMX R7, PT, PT, R21, R6, !PT ;  /* 0x0000000615077248 */ /* 0x000fe40007fe0100 */
[----:B------:R-:W-:Y:S02]  /*0160*/  SEL R16, RZ, 0x1, P0 ;  /* 0x00000001ff107807 */ /* 0x000fe40000000000 */
[----:B------:R-:W-:-:S02]  /*0170*/  ISETP.NE.U32.AND P2, PT, R23, RZ, PT ;  /* 0x000000ff1700720c */ /* 0x000fc40003f45070 */
[----:B------:R-:W-:Y:S01]  /*0180*/  IADD3 R6, PT, PT, R7, -R6, -R16 ;  /* 0x8000000607067210 */ /* 0x000fe20007ffe810 */
[----:B0-----:R-:W0:Y:S01]  /*0190*/  MUFU.RCP R8, R8 ;  /* 0x0000000800087308 */ /* 0x001e220000001000 */
[----:B------:R-:W-:Y:S02]  /*01a0*/  MOV R24, RZ ;  /* 0x000000ff00187202 */ /* 0x000fe40000000f00 */
[----:B------:R-:W-:Y:S02]  /*01b0*/  MOV R20, R22 ;  /* 0x0000001600147202 */ /* 0x000fe40000000f00 */
[----:B0-----:R-:W-:-:S04]  /*01c0*/  IADD3 R4, PT, PT, R8, 0xffffffe, RZ ;  /* 0x0ffffffe08047810 */ /* 0x001fc80007ffe0ff */
[----:B------:R0:W1:Y:S02]  /*01d0*/  F2I.FTZ.U32.TRUNC.NTZ R5, R4 ;  /* 0x0000000400057305 */ /* 0x000064000021f000 */
[----:B0-----:R-:W-:Y:S01]  /*01e0*/  MOV R4, RZ ;  /* 0x000000ff00047202 */ /* 0x001fe20000000f00 */
[----:B-1----:R-:W-:-:S04]  /*01f0*/  IMAD R9, R9, R5, RZ ;  /* 0x0000000509097224 */ /* 0x002fc800078e02ff */
[----:B------:R-:W-:-:S06]  /*0200*/  IMAD.HI.U32 R5, R5, R9, R4 ;  /* 0x0000000905057227 */ /* 0x000fcc00078e0004 */
[----:B------:R-:W-:-:S05]  /*0210*/  IMAD.HI.U32 R5, R5, R6, RZ ;  /* 0x0000000605057227 */ /* 0x000fca00078e00ff */
[----:B------:R-:W-:-:S05]  /*0220*/  IADD3 R4, PT, PT, -R5, RZ, RZ ;  /* 0x000000ff05047210 */ /* 0x000fca0007ffe1ff */
[----:B------:R-:W-:-:S05]  /*0230*/  IMAD R6, R23, R4, R6 ;  /* 0x0000000417067224 */ /* 0x000fca00078e0206 */
[----:B------:R-:W-:-:S13]  /*0240*/  ISETP.GE.U32.AND P0, PT, R6, R23, PT ;  /* 0x000000170600720c */ /* 0x000fda0003f06070 */
[----:B------:R-:W-:Y:S02]  /*0250*/  @P0 IADD3 R6, PT, PT, -R23, R6, RZ ;  /* 0x0000000617060210 */ /* 0x000fe40007ffe1ff */
[----:B------:R-:W-:Y:S02]  /*0260*/  @P0 IADD3 R5, PT, PT, R5, 0x1, RZ ;  /* 0x0000000105050810 */ /* 0x000fe40007ffe0ff */
[----:B------:R-:W-:-:S13]  /*0270*/  ISETP.GE.U32.AND P1, PT, R6, R23, PT ;  /* 0x000000170600720c */ /* 0x000fda0003f26070 */
[----:B------:R-:W-:Y:S01]  /*0280*/  @P1 VIADD R5, R5, 0x1 ;  /* 0x0000000105051836 */ /* 0x000fe20000000000 */
[----:B------:R-:W-:-:S04]  /*0290*/  @!P2 LOP3.LUT R5, RZ, R23, RZ, 0x33, !PT ;  /* 0x00000017ff05a212 */ /* 0x000fc800078e33ff */
[----:B------:R-:W-:-:S04]  /*02a0*/  IADD3 R16, PT, PT, R16, R5, RZ ;  /* 0x0000000510107210 */ /* 0x000fc80007ffe0ff */
[----:B------:R-:W-:-:S04]  /*02b0*/  LOP3.LUT R4, R16, 0x3, RZ, 0xc0, !PT ;  /* 0x0000000310047812 */ /* 0x000fc800078ec0ff */
[----:B------:R-:W-:-:S13]  /*02c0*/  ISETP.NE.AND P0, PT, R4, 0x3, PT ;  /* 0x000000030400780c */ /* 0x000fda0003f05270 */
[----:B------:R-:W-:Y:S05]  /*02d0*/  @!P0 BRA `(.L_x_3) ;  /* 0x0000000000508947 */ /* 0x000fea0003800000 */
[----:B------:R-:W0:Y:S01]  /*02e0*/  LDC.64 R12, c[0x0][0x380] ;  /* 0x0000e000ff0c7b82 */ /* 0x000e220000000a00 */
[----:B------:R-:W-:Y:S02]  /*02f0*/  IADD3 R4, PT, PT, R16, 0x1, RZ ;  /* 0x0000000110047810 */ /* 0x000fe40007ffe0ff */
[----:B------:R-:W-:Y:S02]  /*0300*/  MOV R24, RZ ;  /* 0x000000ff00187202 */ /* 0x000fe40000000f00 */
[----:B------:R-:W-:Y:S02]  /*0310*/  LOP3.LUT R4, R4, 0x3, RZ, 0xc0, !PT ;  /* 0x0000000304047812 */ /* 0x000fe400078ec0ff */
[----:B------:R-:W-:Y:S01]  /*0320*/  MOV R20, R22 ;  /* 0x0000001600147202 */ /* 0x000fe20000000f00 */
[----:B------:R-:W1:Y:S02]  /*0330*/  LDC.64 R14, c[0x0][0x388] ;  /* 0x0000e200ff0e7b82 */ /* 0x000e640000000a00 */
[----:B------:R-:W-:-:S07]  /*0340*/  IMAD.MOV R17, RZ, RZ, -R4 ;  /* 0x000000ffff117224 */ /* 0x000fce00078e0a04 */
.L_x_4:
[----:B-1----:R-:W-:-:S04]  /*0350*/  IMAD.WIDE R4, R20, 0x10, R14 ;  /* 0x0000001014047825 */ /* 0x002fc800078e020e */
[----:B0-----:R-:W-:Y:S02]  /*0360*/  IMAD.WIDE R8, R20, 0x10, R12 ;  /* 0x0000001014087825 */ /* 0x001fe400078e020c */
[----:B------:R-:W2:Y:S04]  /*0370*/  LDG.E.128.CONSTANT R4, desc[UR4][R4.64] ;  /* 0x0000000404047981 */ /* 0x000ea8000c1e9d00 */
[----:B------:R-:W2:Y:S01]  /*0380*/  LDG.E.128.CONSTANT R8, desc[UR4][R8.64] ;  /* 0x0000000408087981 */ /* 0x000ea2000c1e9d00 */
[----:B------:R-:W-:Y:S02]  /*0390*/  IADD3 R17, PT, PT, R17, 0x1, RZ ;  /* 0x0000000111117810 */ /* 0x000fe40007ffe0ff */
[----:B------:R-:W-:Y:S02]  /*03a0*/  IADD3 R20, PT, PT, R23, R20, RZ ;  /* 0x0000001417147210 */ /* 0x000fe40007ffe0ff */
[----:B------:R-:W-:Y:S01]  /*03b0*/  ISETP.NE.AND P0, PT, R17, RZ, PT ;  /* 0x000000ff1100720c */ /* 0x000fe20003f05270 */
[----:B--2---:R-:W-:-:S04]  /*03c0*/  FMUL R19, R9, R5 ;  /* 0x0000000509137220 */ /* 0x004fc80000400000 */
[----:B------:R-:W-:-:S04]  /*03d0*/  FFMA R19, R8, R4, R19 ;  /* 0x0000000408137223 */ /* 0x000fc80000000013 */
[----:B------:R-:W-:-:S04]  /*03e0*/  FFMA R6, R10, R6, R19 ;  /* 0x000000060a067223 */ /* 0x000fc80000000013 */
[----:B------:R-:W-:-:S04]  /*03f0*/  FFMA R7, R11, R7, R6 ;  /* 0x000000070b077223 */ /* 0x000fc80000000006 */
[----:B------:R-:W-:Y:S01]  /*0400*/  FADD R24, R7, R24 ;  /* 0x0000001807187221 */ /* 0x000fe20000000000 */
[----:B------:R-:W-:Y:S06]  /*0410*/  @P0 BRA `(.L_x_4) ;  /* 0xfffffffc00cc0947 */ /* 0x000fec000383ffff */
.L_x_3:
[----:B------:R-:W-:Y:S05]  /*0420*/  BSYNC.RECONVERGENT B1 ;  /* 0x0000000000017941 */ /* 0x000fea0003800200 */
.L_x_2:
[----:B------:R-:W0:Y:S01]  /*0430*/  LDC.64 R28, c[0x0][0x380] ;  /* 0x0000e000ff1c7b82 */ /* 0x000e220000000a00 */
[----:B------:R-:W-:-:S07]  /*0440*/  ISETP.GE.U32.AND P0, PT, R16, 0x3, PT ;  /* 0x000000031000780c */ /* 0x000fce0003f06070 */
[----:B------:R-:W1:Y:S06]  /*0450*/  LDC.64 R26, c[0x0][0x388] ;  /* 0x0000e200ff1a7b82 */ /* 0x000e6c0000000a00 */
[----:B------:R-:W-:Y:S05]  /*0460*/  @!P0 BRA `(.L_x_1) ;  /* 0x00000000009c8947 */ /* 0x000fea0003800000 */
.L_x_5:
[----:B0-----:R-:W-:-:S04]  /*0470*/  IMAD.WIDE R36, R20, 0x10, R28 ;  /* 0x0000001014247825 */ /* 0x001fc800078e021c */
[----:B-1----:R-:W-:Y:S01]  /*0480*/  IMAD.WIDE R34, R20, 0x10, R26 ;  /* 0x0000001014227825 */ /* 0x002fe200078e021a */
[----:B------:R-:W2:Y:S04]  /*0490*/  LDG.E.128.CONSTANT R4, desc[UR4][R36.64] ;  /* 0x0000000424047981 */ /* 0x000ea8000c1e9d00 */
[----:B------:R-:W2:Y:S01]  /*04a0*/  LDG.E.128.CONSTANT R8, desc[UR4][R34.64] ;  /* 0x0000000422087981 */ /* 0x000ea2000c1e9d00 */
[----:B------:R-:W-:-:S04]  /*04b0*/  IMAD.WIDE R32, R23, 0x10, R36 ;  /* 0x0000001017207825 */ /* 0x000fc800078e0224 */
[----:B------:R-:W-:Y:S01]  /*04c0*/  IMAD.WIDE R30, R23, 0x10, R34 ;  /* 0x00000010171e7825 */ /* 0x000fe200078e0222 */
[----:B------:R-:W3:Y:S04]  /*04d0*/  LDG.E.128.CONSTANT R12, desc[UR4][R32.64] ;  /* 0x00000004200c7981 */ /* 0x000ee8000c1e9d00 */
[----:B------:R-:W3:Y:S01]  /*04e0*/  LDG.E.128.CONSTANT R16, desc[UR4][R30.64] ;  /* 0x000000041e107981 */ /* 0x000ee2000c1e9d00 */
[----:B--2---:R-:W-:-:S04]  /*04f0*/  FMUL R5, R5, R9 ;  /* 0x0000000905057220 */ /* 0x004fc80000400000 */
[----:B------:R-:W-:Y:S01]  /*0500*/  FFMA R5, R4, R8, R5 ;  /* 0x0000000804057223 */ /* 0x000fe20000000005 */
[----:B------:R-:W-:-:S04]  /*0510*/  IMAD.WIDE R8, R23, 0x10, R30 ;  /* 0x0000001017087825 */ /* 0x000fc800078e021e */
[----:B------:R-:W-:Y:S01]  /*0520*/  FFMA R6, R6, R10, R5 ;  /* 0x0000000a06067223 */ /* 0x000fe20000000005 */
[----:B---3--:R-:W-:Y:S01]  /*0530*/  FMUL R13, R13, R17 ;  /* 0x000000110d0d7220 */ /* 0x008fe20000400000 */
[----:B------:R-:W-:-:S04]  /*0540*/  IMAD.WIDE R4, R23, 0x10, R32 ;  /* 0x0000001017047825 */ /* 0x000fc800078e0220 */
[----:B------:R-:W-:Y:S01]  /*0550*/  FFMA R7, R7, R11, R6 ;  /* 0x0000000b07077223 */ /* 0x000fe20000000006 */
[----:B------:R-:W-:Y:S01]  /*0560*/  FFMA R13, R12, R16, R13 ;  /* 0x000000100c0d7223 */ /* 0x000fe2000000000d */
[----:B------:R-:W-:-:S04]  /*0570*/  IMAD.WIDE R16, R23, 0x10, R8 ;  /* 0x0000001017107825 */ /* 0x000fc800078e0208 */
[----:B------:R-:W-:Y:S01]  /*0580*/  FADD R24, R7, R24 ;  /* 0x0000001807187221 */ /* 0x000fe20000000000 */
[----:B------:R-:W2:Y:S01]  /*0590*/  LDG.E.128.CONSTANT R8, desc[UR4][R8.64] ;  /* 0x0000000408087981 */ /* 0x000ea2000c1e9d00 */
[----:B------:R-:W-:Y:S01]  /*05a0*/  FFMA R14, R14, R18, R13 ;  /* 0x000000120e0e7223 */ /* 0x000fe2000000000d */
[----:B------:R-:W-:Y:S02]  /*05b0*/  IMAD.WIDE R12, R23, 0x10, R4 ;  /* 0x00000010170c7825 */ /* 0x000fe400078e0204 */
[----:B------:R-:W2:Y:S02]  /*05c0*/  LDG.E.128.CONSTANT R4, desc[UR4][R4.64] ;  /* 0x0000000404047981 */ /* 0x000ea4000c1e9d00 */
[----:B------:R-:W-:Y:S02]  /*05d0*/  FFMA R25, R15, R19, R14 ;  /* 0x000000130f197223 */ /* 0x000fe4000000000e */
[----:B------:R-:W3:Y:S04]  /*05e0*/  LDG.E.128.CONSTANT R12, desc[UR4][R12.64] ;  /* 0x000000040c0c7981 */ /* 0x000ee8000c1e9d00 */
[----:B------:R-:W3:Y:S01]  /*05f0*/  LDG.E.128.CONSTANT R16, desc[UR4][R16.64] ;  /* 0x0000000410107981 */ /* 0x000ee2000c1e9d00 */
[----:B------:R-:W-:-:S04]  /*0600*/  LEA R20, R23, R20, 0x2 ;  /* 0x0000001417147211 */ /* 0x000fc800078e10ff */
[----:B------:R-:W-:Y:S01]  /*0610*/  ISETP.GE.AND P0, PT, R20, R21, PT ;  /* 0x000000151400720c */ /* 0x000fe20003f06270 */
[----:B------:R-:W-:Y:S01]  /*0620*/  FADD R24, R24, R25 ;  /* 0x0000001918187221 */ /* 0x000fe20000000000 */
[----:B--2---:R-:W-:-:S04]  /*0630*/  FMUL R31, R5, R9 ;  /* 0x00000009051f7220 */ /* 0x004fc80000400000 */
[----:B------:R-:W-:Y:S01]  /*0640*/  FFMA R31, R4, R8, R31 ;  /* 0x00000008041f7223 */ /* 0x000fe2000000001f */
[----:B---3--:R-:W-:-:S03]  /*0650*/  FMUL R33, R13, R17 ;  /* 0x000000110d217220 */ /* 0x008fc60000400000 */
[----:B------:R-:W-:Y:S01]  /*0660*/  FFMA R6, R6, R10, R31 ;  /* 0x0000000a06067223 */ /* 0x000fe2000000001f */
[----:B------:R-:W-:-:S03]  /*0670*/  FFMA R33, R12, R16, R33 ;  /* 0x000000100c217223 */ /* 0x000fc60000000021 */
[----:B------:R-:W-:Y:S01]  /*0680*/  FFMA R7, R7, R11, R6 ;  /* 0x0000000b07077223 */ /* 0x000fe20000000006 */
[----:B------:R-:W-:-:S03]  /*0690*/  FFMA R14, R14, R18, R33 ;  /* 0x000000120e0e7223 */ /* 0x000fc60000000021 */
[----:B------:R-:W-:Y:S01]  /*06a0*/  FADD R24, R24, R7 ;  /* 0x0000000718187221 */ /* 0x000fe20000000000 */
[----:B------:R-:W-:-:S04]  /*06b0*/  FFMA R15, R15, R19, R14 ;  /* 0x000000130f0f7223 */ /* 0x000fc8000000000e */
[----:B------:R-:W-:Y:S01]  /*06c0*/  FADD R24, R24, R15 ;  /* 0x0000000f18187221 */ /* 0x000fe20000000000 */
[----:B------:R-:W-:Y:S06]  /*06d0*/  @!P0 BRA `(.L_x_5) ;  /* 0xfffffffc00648947 */ /* 0x000fec000383ffff */
.L_x_1:
[----:B------:R-:W-:Y:S05]  /*06e0*/  BSYNC.RECONVERGENT B0 ;  /* 0x0000000000007941 */ /* 0x000fea0003800200 */
.L_x_0:
[----:B------:R-:W-:Y:S01]  /*06f0*/  LEA R4, R21, R22, 0x2 ;  /* 0x0000001615047211 */ /* 0x000fe200078e10ff */
[----:B------:R-:W-:Y:S03]  /*0700*/  BSSY.RECONVERGENT B0, `(.L_x_6) ;  /* 0x0000049000007945 */ /* 0x000fe60003800200 */
[----:B------:R-:W-:-:S13]  /*0710*/  ISETP.GE.AND P0, PT, R4, R2, PT ;  /* 0x000000020400720c */ /* 0x000fda0003f06270 */
[----:B------:R-:W-:Y:S05]  /*0720*/  @P0 BRA `(.L_x_7) ;  /* 0x0000000400180947 */ /* 0x000fea0003800000 */
[----:B------:R-:W2:Y:S01]  /*0730*/  I2F.U32.RP R10, R23 ;  /* 0x00000017000a7306 */ /* 0x000ea20000209000 */
[C---:B------:R-:W-:Y:S01]  /*0740*/  IMAD.IADD R5, R23.reuse, 0x1, R4 ;  /* 0x0000000117057824 */ /* 0x040fe200078e0204 */
[----:B------:R-:W-:Y:S01]  /*0750*/  IADD3 R11, PT, PT, RZ, -R23, RZ ;  /* 0x80000017ff0b7210 */ /* 0x000fe20007ffe0ff */
[----:B------:R-:W-:Y:S01]  /*0760*/  BSSY.RECONVERGENT B1, `(.L_x_8) ;  /* 0x0000028000017945 */ /* 0x000fe20003800200 */
[----:B------:R-:W-:Y:S02]  /*0770*/  ISETP.NE.U32.AND P2, PT, R23, RZ, PT ;  /* 0x000000ff1700720c */ /* 0x000fe40003f45070 */
[CC--:B------:R-:W-:Y:S02]  /*0780*/  ISETP.GE.AND P0, PT, R5.reuse, R2.reuse, PT ;  /* 0x000000020500720c */ /* 0x0c0fe40003f06270 */
[----:B------:R-:W-:Y:S02]  /*0790*/  VIMNMX R8, PT, PT, R5, R2, !PT ;  /* 0x0000000205087248 */ /* 0x000fe40007fe0100 */
[----:B------:R-:W-:-:S04]  /*07a0*/  SEL R9, RZ, 0x1, P0 ;  /* 0x00000001ff097807 */ /* 0x000fc80000000000 */
[----:B------:R-:W-:Y:S01]  /*07b0*/  IADD3 R8, PT, PT, R8, -R5, -R9 ;  /* 0x8000000508087210 */ /* 0x000fe20007ffe809 */
[----:B--2---:R-:W2:Y:S02]  /*07c0*/  MUFU.RCP R10, R10 ;  /* 0x0000000a000a7308 */ /* 0x004ea40000001000 */
[----:B--2---:R-:W-:-:S06]  /*07d0*/  IADD3 R6, PT, PT, R10, 0xffffffe, RZ ;  /* 0x0ffffffe0a067810 */ /* 0x004fcc0007ffe0ff */
[----:B------:R2:W3:Y:S02]  /*07e0*/  F2I.FTZ.U32.TRUNC.NTZ R7, R6 ;  /* 0x0000000600077305 */ /* 0x0004e4000021f000 */
[----:B--2---:R-:W-:Y:S02]  /*07f0*/  HFMA2 R6, -RZ, RZ, 0, 0 ;  /* 0x00000000ff067431 */ /* 0x004fe400000001ff */
[----:B---3--:R-:W-:-:S04]  /*0800*/  IMAD R11, R11, R7, RZ ;  /* 0x000000070b0b7224 */ /* 0x008fc800078e02ff */
        /* <DEDUP_REMOVED lines=8> */
[----:B------:R-:W-:Y:S02]  /*0890*/  @P1 IADD3 R6, PT, PT, R6, 0x1, RZ ;  /* 0x0000000106061810 */ /* 0x000fe40007ffe0ff */
[----:B------:R-:W-:-:S04]  /*08a0*/  @!P2 LOP3.LUT R6, RZ, R23, RZ, 0x33, !PT ;  /* 0x00000017ff06a212 */ /* 0x000fc800078e33ff */
[----:B------:R-:W-:-:S04]  /*08b0*/  IADD3 R5, PT, PT, R9, R6, RZ ;  /* 0x0000000609057210 */ /* 0x000fc80007ffe0ff */
[C---:B------:R-:W-:Y:S02]  /*08c0*/  LOP3.LUT R6, R5.reuse, 0x3, RZ, 0xc0, !PT ;  /* 0x0000000305067812 */ /* 0x040fe400078ec0ff */
[----:B------:R-:W-:Y:S02]  /*08d0*/  ISETP.GE.U32.AND P1, PT, R5, 0x3, PT ;  /* 0x000000030500780c */ /* 0x000fe40003f26070 */
[----:B------:R-:W-:-:S13]  /*08e0*/  ISETP.NE.AND P0, PT, R6, 0x3, PT ;  /* 0x000000030600780c */ /* 0x000fda0003f05270 */
[----:B------:R-:W-:Y:S05]  /*08f0*/  @!P0 BRA `(.L_x_9) ;  /* 0x0000000000388947 */ /* 0x000fea0003800000 */
[----:B------:R-:W2:Y:S01]  /*0900*/  LDC.64 R6, c[0x0][0x380] ;  /* 0x0000e000ff067b82 */ /* 0x000ea20000000a00 */
[----:B------:R-:W-:-:S05]  /*0910*/  VIADD R5, R5, 0x1 ;  /* 0x0000000105057836 */ /* 0x000fca0000000000 */
[----:B------:R-:W-:Y:S02]  /*0920*/  LOP3.LUT R5, R5, 0x3, RZ, 0xc0, !PT ;  /* 0x0000000305057812 */ /* 0x000fe400078ec0ff */
[----:B------:R-:W3:Y:S02]  /*0930*/  LDC.64 R8, c[0x0][0x388] ;  /* 0x0000e200ff087b82 */ /* 0x000ee40000000a00 */
[----:B------:R-:W-:-:S07]  /*0940*/  IADD3 R5, PT, PT, -R5, RZ, RZ ;  /* 0x000000ff05057210 */ /* 0x000fce0007ffe1ff */
.L_x_10:
[----:B---3--:R-:W-:-:S04]  /*0950*/  IMAD.WIDE R10, R4, 0x4, R8 ;  /* 0x00000004040a7825 */ /* 0x008fc800078e0208 */
[----:B--2---:R-:W-:Y:S02]  /*0960*/  IMAD.WIDE R12, R4, 0x4, R6 ;  /* 0x00000004040c7825 */ /* 0x004fe400078e0206 */
[----:B------:R-:W2:Y:S04]  /*0970*/  LDG.E.CONSTANT R10, desc[UR4][R10.64] ;  /* 0x000000040a0a7981 */ /* 0x000ea8000c1e9900 */
[----:B------:R-:W2:Y:S01]  /*0980*/  LDG.E.CONSTANT R13, desc[UR4][R12.64] ;  /* 0x000000040c0d7981 */ /* 0x000ea2000c1e9900 */
[----:B------:R-:W-:Y:S02]  /*0990*/  IADD3 R5, PT, PT, R5, 0x1, RZ ;  /* 0x0000000105057810 */ /* 0x000fe40007ffe0ff */
[----:B------:R-:W-:Y:S02]  /*09a0*/  IADD3 R4, PT, PT, R23, R4, RZ ;  /* 0x0000000417047210 */ /* 0x000fe40007ffe0ff */
[----:B------:R-:W-:Y:S01]  /*09b0*/  ISETP.NE.AND P0, PT, R5, RZ, PT ;  /* 0x000000ff0500720c */ /* 0x000fe20003f05270 */
[----:B--2---:R-:W-:-:S12]  /*09c0*/  FFMA R24, R13, R10, R24 ;  /* 0x0000000a0d187223 */ /* 0x004fd80000000018 */
[----:B------:R-:W-:Y:S05]  /*09d0*/  @P0 BRA `(.L_x_10) ;  /* 0xfffffffc00dc0947 */ /* 0x000fea000383ffff */
.L_x_9:
[----:B------:R-:W-:Y:S05]  /*09e0*/  BSYNC.RECONVERGENT B1 ;  /* 0x0000000000017941 */ /* 0x000fea0003800200 */
.L_x_8:
[----:B------:R-:W-:Y:S05]  /*09f0*/  @!P1 BRA `(.L_x_7) ;  /* 0x0000000000649947 */ /* 0x000fea0003800000 */
.L_x_11:
[----:B------:R-:W2:Y:S08]  /*0a00*/  LDC.64 R6, c[0x0][0x380] ;  /* 0x0000e000ff067b82 */ /* 0x000eb00000000a00 */
[----:B------:R-:W3:Y:S01]  /*0a10*/  LDC.64 R8, c[0x0][0x388] ;  /* 0x0000e200ff087b82 */ /* 0x000ee20000000a00 */
[----:B--2---:R-:W-:-:S04]  /*0a20*/  IMAD.WIDE R18, R4, 0x4, R6 ;  /* 0x0000000404127825 */ /* 0x004fc800078e0206 */
[----:B------:R-:W-:Y:S02]  /*0a30*/  IMAD.WIDE R16, R23, 0x4, R18 ;  /* 0x0000000417107825 */ /* 0x000fe400078e0212 */
[----:B------:R-:W2:Y:S02]  /*0a40*/  LDG.E.CONSTANT R19, desc[UR4][R18.64] ;  /* 0x0000000412137981 */ /* 0x000ea4000c1e9900 */
[----:B---3--:R-:W-:-:S04]  /*0a50*/  IMAD.WIDE R20, R4, 0x4, R8 ;  /* 0x0000000404147825 */ /* 0x008fc800078e0208 */
[C---:B------:R-:W-:Y:S02]  /*0a60*/  IMAD.WIDE R10, R23.reuse, 0x4, R20 ;  /* 0x00000004170a7825 */ /* 0x040fe400078e0214 */
[----:B------:R-:W2:Y:S02]  /*0a70*/  LDG.E.CONSTANT R20, desc[UR4][R20.64] ;  /* 0x0000000414147981 */ /* 0x000ea4000c1e9900 */
[C---:B------:R-:W-:Y:S02]  /*0a80*/  IMAD.WIDE R12, R23.reuse, 0x4, R16 ;  /* 0x00000004170c7825 */ /* 0x040fe400078e0210 */
[----:B------:R-:W3:Y:S02]  /*0a90*/  LDG.E.CONSTANT R16, desc[UR4][R16.64] ;  /* 0x0000000410107981 */ /* 0x000ee4000c1e9900 */
[C---:B------:R-:W-:Y:S02]  /*0aa0*/  IMAD.WIDE R6, R23.reuse, 0x4, R10 ;  /* 0x0000000417067825 */ /* 0x040fe400078e020a */
[----:B------:R-:W3:Y:S02]  /*0ab0*/  LDG.E.CONSTANT R11, desc[UR4][R10.64] ;  /* 0x000000040a0b7981 */ /* 0x000ee4000c1e9900 */
[----:B------:R-:W-:-:S02]  /*0ac0*/  IMAD.WIDE R14, R23, 0x4, R12 ;  /* 0x00000004170e7825 */ /* 0x000fc400078e020c */
[----:B------:R-:W4:Y:S02]  /*0ad0*/  LDG.E.CONSTANT R22, desc[UR4][R12.64] ;  /* 0x000000040c167981 */ /* 0x000f24000c1e9900 */
[C---:B------:R-:W-:Y:S02]  /*0ae0*/  IMAD.WIDE R8, R23.reuse, 0x4, R6 ;  /* 0x0000000417087825 */ /* 0x040fe400078e0206 */
[----:B------:R-:W4:Y:S04]  /*0af0*/  LDG.E.CONSTANT R6, desc[UR4][R6.64] ;  /* 0x0000000406067981 */ /* 0x000f28000c1e9900 */
[----:B------:R-:W5:Y:S04]  /*0b00*/  LDG.E.CONSTANT R14, desc[UR4][R14.64] ;  /* 0x000000040e0e7981 */ /* 0x000f68000c1e9900 */
[----:B------:R-:W5:Y:S01]  /*0b10*/  LDG.E.CONSTANT R8, desc[UR4][R8.64] ;  /* 0x0000000408087981 */ /* 0x000f62000c1e9900 */
[----:B------:R-:W-:-:S04]  /*0b20*/  LEA R4, R23, R4, 0x2 ;  /* 0x0000000417047211 */ /* 0x000fc800078e10ff */
[----:B------:R-:W-:Y:S01]  /*0b30*/  ISETP.GE.AND P0, PT, R4, R2, PT ;  /* 0x000000020400720c */ /* 0x000fe20003f06270 */
[----:B--2---:R-:W-:-:S04]  /*0b40*/  FFMA R5, R19, R20, R24 ;  /* 0x0000001413057223 */ /* 0x004fc80000000018 */
[----:B---3--:R-:W-:-:S04]  /*0b50*/  FFMA R5, R16, R11, R5 ;  /* 0x0000000b10057223 */ /* 0x008fc80000000005 */
[----:B----4-:R-:W-:-:S04]  /*0b60*/  FFMA R5, R22, R6, R5 ;  /* 0x0000000616057223 */ /* 0x010fc80000000005 */
[----:B-----5:R-:W-:Y:S01]  /*0b70*/  FFMA R24, R14, R8, R5 ;  /* 0x000000080e187223 */ /* 0x020fe20000000005 */
[----:B------:R-:W-:Y:S06]  /*0b80*/  @!P0 BRA `(.L_x_11) ;  /* 0xfffffffc009c8947 */ /* 0x000fec000383ffff */
.L_x_7:
[----:B------:R-:W-:Y:S05]  /*0b90*/  BSYNC.RECONVERGENT B0 ;  /* 0x0000000000007941 */ /* 0x000fea0003800200 */
.L_x_6:
[----:B------:R-:W2:Y:S01]  /*0ba0*/  SHFL.DOWN PT, R5, R24, 0x10, 0x1f ;  /* 0x0a001f0018057f89 */ /* 0x000ea200000e0000 */
[C---:B------:R-:W-:Y:S02]  /*0bb0*/  LOP3.LUT P0, R6, R0.reuse, 0x1f, RZ, 0xc0, !PT ;  /* 0x0000001f00067812 */ /* 0x040fe4000780c0ff */
[----:B------:R-:W-:-:S11]  /*0bc0*/  ISETP.GT.U32.AND P1, PT, R0, 0x1f, PT ;  /* 0x0000001f0000780c */ /* 0x000fd60003f24070 */
[----:B------:R-:W3:Y:S01]  /*0bd0*/  @!P0 S2R R11, SR_CgaCtaId ;  /* 0x00000000000b8919 */ /* 0x000ee20000008800 */
[----:B------:R-:W-:Y:S01]  /*0be0*/  @!P0 MOV R8, 0x400 ;  /* 0x0000040000088802 */ /* 0x000fe20000000f00 */
[----:B--2---:R-:W-:-:S05]  /*0bf0*/  FADD R5, R5, R24 ;  /* 0x0000001805057221 */ /* 0x004fca0000000000 */
[----:B------:R-:W2:Y:S01]  /*0c00*/  SHFL.DOWN PT, R2, R5, 0x8, 0x1f ;  /* 0x09001f0005027f89 */ /* 0x000ea200000e0000 */
[----:B---3--:R-:W-:-:S04]  /*0c10*/  @!P0 LEA R11, R11, R8, 0x18 ;  /* 0x000000080b0b8211 */ /* 0x008fc800078ec0ff */
[----:B------:R-:W-:Y:S01]  /*0c20*/  @!P0 LEA.HI R11, R0, R11, RZ, 0x1d ;  /* 0x0000000b000b8211 */ /* 0x000fe200078fe8ff */
[----:B--2---:R-:W-:-:S05]  /*0c30*/  FADD R2, R5, R2 ;  /* 0x0000000205027221 */ /* 0x004fca0000000000 */
[----:B------:R-:W2:Y:S02]  /*0c40*/  SHFL.DOWN PT, R7, R2, 0x4, 0x1f ;  /* 0x08801f0002077f89 */ /* 0x000ea400000e0000 */
[----:B--2---:R-:W-:-:S05]  /*0c50*/  FADD R7, R2, R7 ;  /* 0x0000000702077221 */ /* 0x004fca0000000000 */
[----:B------:R-:W2:Y:S02]  /*0c60*/  SHFL.DOWN PT, R4, R7, 0x2, 0x1f ;  /* 0x08401f0007047f89 */ /* 0x000ea400000e0000 */
[----:B--2---:R-:W-:-:S05]  /*0c70*/  FADD R4, R7, R4 ;  /* 0x0000000407047221 */ /* 0x004fca0000000000 */
[----:B------:R-:W2:Y:S02]  /*0c80*/  SHFL.DOWN PT, R9, R4, 0x1, 0x1f ;  /* 0x08201f0004097f89 */ /* 0x000ea400000e0000 */
[----:B--2---:R-:W-:-:S05]  /*0c90*/  FADD R2, R4, R9 ;  /* 0x0000000904027221 */ /* 0x004fca0000000000 */
[----:B------:R2:W-:Y:S01]  /*0ca0*/  @!P0 STS [R11], R2 ;  /* 0x000000020b008388 */ /* 0x0005e20000000800 */
[----:B------:R-:W-:Y:S06]  /*0cb0*/  BAR.SYNC.DEFER_BLOCKING 0x0 ;  /* 0x0000000000007b1d */ /* 0x000fec0000010000 */
[----:B------:R-:W-:Y:S05]  /*0cc0*/  @P1 EXIT ;  /* 0x000000000000194d */ /* 0x000fea0003800000 */
[----:B------:R-:W-:-:S04]  /*0cd0*/  SHF.R.U32.HI R3, RZ, 0x5, R3 ;  /* 0x00000005ff037819 */ /* 0x000fc80000011603 */
[----:B------:R-:W-:-:S13]  /*0ce0*/  ISETP.GE.U32.AND P0, PT, R0, R3, PT ;  /* 0x000000030000720c */ /* 0x000fda0003f06070 */
[----:B------:R-:W3:Y:S01]  /*0cf0*/  @!P0 S2R R3, SR_CgaCtaId ;  /* 0x0000000000038919 */ /* 0x000ee20000008800 */
[----:B--2---:R-:W-:-:S04]  /*0d00*/  @!P0 MOV R2, 0x400 ;  /* 0x0000040000028802 */ /* 0x004fc80000000f00 */
[----:B---3--:R-:W-:Y:S02]  /*0d10*/  @!P0 LEA R3, R3, R2, 0x18 ;  /* 0x0000000203038211 */ /* 0x008fe400078ec0ff */
[----:B------:R-:W-:Y:S02]  /*0d20*/  MOV R2, RZ ;  /* 0x000000ff00027202 */ /* 0x000fe40000000f00 */
[----:B------:R-:W-:-:S05]  /*0d30*/  @!P0 LEA R6, R6, R3, 0x2 ;  /* 0x0000000306068211 */ /* 0x000fca00078e10ff */
[----:B------:R-:W2:Y:S01]  /*0d40*/  @!P0 LDS R2, [R6] ;  /* 0x0000000006028984 */ /* 0x000ea20000000800 */
[----:B------:R-:W-:-:S03]  /*0d50*/  ISETP.NE.AND P0, PT, R0, RZ, PT ;  /* 0x000000ff0000720c */ /* 0x000fc60003f05270 */
[----:B--2---:R-:W2:Y:S02]  /*0d60*/  SHFL.DOWN PT, R3, R2, 0x10, 0x1f ;  /* 0x0a001f0002037f89 */ /* 0x004ea400000e0000 */
[----:B--2---:R-:W-:-:S05]  /*0d70*/  FADD R3, R3, R2 ;  /* 0x0000000203037221 */ /* 0x004fca0000000000 */
[----:B------:R-:W2:Y:S02]  /*0d80*/  SHFL.DOWN PT, R4, R3, 0x8, 0x1f ;  /* 0x09001f0003047f89 */ /* 0x000ea400000e0000 */
[----:B--2---:R-:W-:-:S05]  /*0d90*/  FADD R4, R3, R4 ;  /* 0x0000000403047221 */ /* 0x004fca0000000000 */
[----:B------:R-:W2:Y:S02]  /*0da0*/  SHFL.DOWN PT, R5, R4, 0x4, 0x1f ;  /* 0x08801f0004057f89 */ /* 0x000ea400000e0000 */
[----:B--2---:R-:W-:-:S05]  /*0db0*/  FADD R5, R4, R5 ;  /* 0x0000000504057221 */ /* 0x004fca0000000000 */
[----:B------:R-:W2:Y:S02]  /*0dc0*/  SHFL.DOWN PT, R8, R5, 0x2, 0x1f ;  /* 0x08401f0005087f89 */ /* 0x000ea400000e0000 */
[----:B--2---:R-:W-:-:S05]  /*0dd0*/  FADD R8, R5, R8 ;  /* 0x0000000805087221 */ /* 0x004fca0000000000 */
[----:B------:R2:W3:Y:S01]  /*0de0*/  SHFL.DOWN PT, R7, R8, 0x1, 0x1f ;  /* 0x08201f0008077f89 */ /* 0x0004e200000e0000 */
[----:B------:R-:W-:Y:S05]  /*0df0*/  @P0 EXIT ;  /* 0x000000000000094d */ /* 0x000fea0003800000 */
[----:B------:R-:W4:Y:S01]  /*0e00*/  LDC.64 R2, c[0x0][0x390] ;  /* 0x0000e400ff027b82 */ /* 0x000f220000000a00 */
[----:B---3--:R-:W-:-:S05]  /*0e10*/  FADD R7, R8, R7 ;  /* 0x0000000708077221 */ /* 0x008fca0000000000 */
[----:B----4-:R-:W-:Y:S01]  /*0e20*/  REDG.E.ADD.F32.FTZ.RN.STRONG.GPU desc[UR4][R2.64], R7 ;  /* 0x00000007020079a6 */ /* 0x010fe2000c12f304 */
[----:B------:R-:W-:Y:S05]  /*0e30*/  EXIT ;  /* 0x000000000000794d */ /* 0x000fea0003800000 */
.L_x_12:
[----:B------:R-:W-:-:S00]  /*0e40*/  BRA `(.L_x_12) ;  /* 0xfffffffc00fc7947 */ /* 0x000fc0000383ffff */
[----:B------:R-:W-:-:S00]  /*0e50*/  NOP ;  /* 0x0000000000007918 */ /* 0x000fc00000000000 */
        /* <DEDUP_REMOVED lines=10> */
.L_x_40:


//--------------------- .text._Z16dot_product_warpPKfS0_Pfi --------------------------
	.section	.text._Z16dot_product_warpPKfS0_Pfi,"ax",@progbits
	.align	128
        .global         _Z16dot_product_warpPKfS0_Pfi
        .type           _Z16dot_product_warpPKfS0_Pfi,@function
        .size           _Z16dot_product_warpPKfS0_Pfi,(.L_x_41 - _Z16dot_product_warpPKfS0_Pfi)
        .other          _Z16dot_product_warpPKfS0_Pfi,@"STO_CUDA_ENTRY STV_DEFAULT"
_Z16dot_product_warpPKfS0_Pfi:
.text._Z16dot_product_warpPKfS0_Pfi:
[----:B------:R-:W-:Y:S01]  /*0000*/  LDC R1, c[0x0][0x37c] ;  /* 0x0000df00ff017b82 */ /* 0x000fe20000000800 */
[----:B------:R-:W0:Y:S07]  /*0010*/  S2R R0, SR_TID.X ;  /* 0x0000000000007919 */ /* 0x000e2e0000002100 */
[----:B------:R-:W0:Y:S01]  /*0020*/  S2UR UR6, SR_CTAID.X ;  /* 0x00000000000679c3 */ /* 0x000e220000002500 */
[----:B------:R-:W1:Y:S01]  /*0030*/  LDCU UR8, c[0x0][0x398] ;  /* 0x00007300ff0877ac */ /* 0x000e620008000800 */
[----:B------:R-:W-:Y:S01]  /*0040*/  BSSY.RECONVERGENT B0, `(.L_x_13) ;  /* 0x0000051000007945 */ /* 0x000fe20003800200 */
[----:B------:R-:W-:Y:S01]  /*0050*/  HFMA2 R4, -RZ, RZ, 0, 0 ;  /* 0x00000000ff047431 */ /* 0x000fe200000001ff */
[----:B------:R-:W2:Y:S04]  /*0060*/  LDCU.64 UR4, c[0x0][0x358] ;  /* 0x00006b00ff0477ac */ /* 0x000ea80008000a00 */
[----:B------:R-:W0:Y:S01]  /*0070*/  LDC R3, c[0x0][0x360] ;  /* 0x0000d800ff037b82 */ /* 0x000e220000000800 */
[----:B------:R-:W3:Y:S01]  /*0080*/  LDCU UR7, c[0x0][0x370] ;  /* 0x00006e00ff0777ac */ /* 0x000ee20008000800 */
[----:B0-----:R-:W-:-:S05]  /*0090*/  IMAD R2, R3, UR6, R0 ;  /* 0x0000000603027c24 */ /* 0x001fca000f8e0200 */
[----:B-1----:R-:W-:-:S13]  /*00a0*/  ISETP.GE.AND P0, PT, R2, UR8, PT ;  /* 0x0000000802007c0c */ /* 0x002fda000bf06270 */
[----:B--23--:R-:W-:Y:S05]  /*00b0*/  @P0 BRA `(.L_x_14) ;  /* 0x0000000400240947 */ /* 0x00cfea0003800000 */
[----:B------:R-:W-:Y:S01]  /*00c0*/  IMAD R5, R3, UR7, RZ ;  /* 0x0000000703057c24 */ /* 0x000fe2000f8e02ff */
[----:B------:R-:W-:Y:S03]  /*00d0*/  BSSY.RECONVERGENT B1, `(.L_x_15) ;  /* 0x000002d000017945 */ /* 0x000fe60003800200 */
[----:B------:R-:W0:Y:S01]  /*00e0*/  I2F.U32.RP R10, R5 ;  /* 0x00000005000a7306 */ /* 0x000e220000209000 */
[C---:B------:R-:W-:Y:S01]  /*00f0*/  IADD3 R4, PT, PT, R5.reuse, R2, RZ ;  /* 0x0000000205047210 */ /* 0x040fe20007ffe0ff */
[----:B------:R-:W-:Y:S01]  /*0100*/  IMAD.MOV R11, RZ, RZ, -R5 ;  /* 0x000000ffff0b7224 */ /* 0x000fe200078e0a05 */
[----:B------:R-:W-:Y:S02]  /*0110*/  ISETP.NE.U32.AND P2, PT, R5, RZ, PT ;  /* 0x000000ff0500720c */ /* 0x000fe40003f45070 */
[C---:B------:R-:W-:Y:S02]  /*0120*/  ISETP.GE.AND P0, PT, R4.reuse, UR8, PT ;  /* 0x0000000804007c0c */ /* 0x040fe4000bf06270 */
[----:B------:R-:W-:-:S02]  /*0130*/  VIMNMX R9, PT, PT, R4, UR8, !PT ;  /* 0x0000000804097c48 */ /* 0x000fc4000ffe0100 */
[----:B------:R-:W-:-:S04]  /*0140*/  SEL R8, RZ, 0x1, P0 ;  /* 0x00000001ff087807 */ /* 0x000fc80000000000 */
[----:B------:R-:W-:Y:S01]  /*0150*/  IADD3 R4, PT, PT, R9, -R4, -R8 ;  /* 0x8000000409047210 */ /* 0x000fe20007ffe808 */
[----:B0-----:R-:W0:Y:S02]  /*0160*/  MUFU.RCP R10, R10 ;  /* 0x0000000a000a7308 */ /* 0x001e240000001000 */
[----:B0-----:R-:W-:-:S06]  /*0170*/  IADD3 R6, PT, PT, R10, 0xffffffe, RZ ;  /* 0x0ffffffe0a067810 */ /* 0x001fcc0007ffe0ff */
[----:B------:R0:W1:Y:S02]  /*0180*/  F2I.FTZ.U32.TRUNC.NTZ R7, R6 ;  /* 0x0000000600077305 */ /* 0x000064000021f000 */
[----:B0-----:R-:W-:Y:S02]  /*0190*/  IMAD.MOV.U32 R6, RZ, RZ, RZ ;  /* 0x000000ffff067224 */ /* 0x001fe400078e00ff */
[----:B-1----:R-:W-:-:S04]  /*01a0*/  IMAD R11, R11, R7, RZ ;  /* 0x000000070b0b7224 */ /* 0x002fc800078e02ff */
[----:B------:R-:W-:-:S06]  /*01b0*/  IMAD.HI.U32 R7, R7, R11, R6 ;  /* 0x0000000b07077227 */ /* 0x000fcc00078e0006 */
[----:B------:R-:W-:-:S05]  /*01c0*/  IMAD.HI.U32 R7, R7, R4, RZ ;  /* 0x0000000407077227 */ /* 0x000fca00078e00ff */
[----:B------:R-:W-:-:S05]  /*01d0*/  IADD3 R6, PT, PT, -R7, RZ, RZ ;  /* 0x000000ff07067210 */ /* 0x000fca0007ffe1ff */
[----:B------:R-:W-:-:S05]  /*01e0*/  IMAD R4, R5, R6, R4 ;  /* 0x0000000605047224 */ /* 0x000fca00078e0204 */
[----:B------:R-:W-:-:S13]  /*01f0*/  ISETP.GE.U32.AND P0, PT, R4, R5, PT ;  /* 0x000000050400720c */ /* 0x000fda0003f06070 */
[----:B------:R-:W-:Y:S01]  /*0200*/  @P0 IADD3 R4, PT, PT, -R5, R4, RZ ;  /* 0x0000000405040210 */ /* 0x000fe20007ffe1ff */
[----:B------:R-:W-:-:S03]  /*0210*/  @P0 VIADD R7, R7, 0x1 ;  /* 0x0000000107070836 */ /* 0x000fc60000000000 */
[----:B------:R-:W-:-:S13]  /*0220*/  ISETP.GE.U32.AND P1, PT, R4, R5, PT ;  /* 0x000000050400720c */ /* 0x000fda0003f26070 */
[----:B------:R-:W-:Y:S02]  /*0230*/  @P1 IADD3 R7, PT, PT, R7, 0x1, RZ ;  /* 0x0000000107071810 */ /* 0x000fe40007ffe0ff */
[----:B------:R-:W-:-:S04]  /*0240*/  @!P2 LOP3.LUT R7, RZ, R5, RZ, 0x33, !PT ;  /* 0x00000005ff07a212 */ /* 0x000fc800078e33ff */
[----:B------:R-:W-:-:S04]  /*0250*/  IADD3 R10, PT, PT, R8, R7, RZ ;  /* 0x00000007080a7210 */ /* 0x000fc80007ffe0ff */
[C---:B------:R-:W-:Y:S02]  /*0260*/  LOP3.LUT R4, R10.reuse, 0x3, RZ, 0xc0, !PT ;  /* 0x000000030a047812 */ /* 0x040fe400078ec0ff */
[----:B------:R-:W-:Y:S02]  /*0270*/  ISETP.GE.U32.AND P1, PT, R10, 0x3, PT ;  /* 0x000000030a00780c */ /* 0x000fe40003f26070 */
[----:B------:R-:W-:Y:S01]  /*0280*/  ISETP.NE.AND P0, PT, R4, 0x3, PT ;  /* 0x000000030400780c */ /* 0x000fe20003f05270 */
[----:B------:R-:W-:-:S12]  /*0290*/  IMAD.MOV.U32 R4, RZ, RZ, RZ ;  /* 0x000000ffff047224 */ /* 0x000fd800078e00ff */
[----:B------:R-:W-:Y:S05]  /*02a0*/  @!P0 BRA `(.L_x_16) ;  /* 0x00000000003c8947 */ /* 0x000fea0003800000 */
[----:B------:R-:W0:Y:S01]  /*02b0*/  LDC.64 R6, c[0x0][0x380] ;  /* 0x0000e000ff067b82 */ /* 0x000e220000000a00 */
[----:B------:R-:W-:-:S04]  /*02c0*/  IADD3 R4, PT, PT, R10, 0x1, RZ ;  /* 0x000000010a047810 */ /* 0x000fc80007ffe0ff */
[----:B------:R-:W-:Y:S02]  /*02d0*/  LOP3.LUT R10, R4, 0x3, RZ, 0xc0, !PT ;  /* 0x00000003040a7812 */ /* 0x000fe400078ec0ff */
[----:B------:R-:W-:Y:S01]  /*02e0*/  MOV R4, RZ ;  /* 0x000000ff00047202 */ /* 0x000fe20000000f00 */
[----:B------:R-:W1:Y:S02]  /*02f0*/  LDC.64 R8, c[0x0][0x388] ;  /* 0x0000e200ff087b82 */ /* 0x000e640000000a00 */
[----:B------:R-:W-:-:S07]  /*0300*/  IMAD.MOV R14, RZ, RZ, -R10 ;  /* 0x000000ffff0e7224 */ /* 0x000fce00078e0a0a */
.L_x_17:
[----:B-1----:R-:W-:-:S04]  /*0310*/  IMAD.WIDE R10, R2, 0x4, R8 ;  /* 0x00000004020a7825 */ /* 0x002fc800078e0208 */
[----:B0-----:R-:W-:Y:S02]  /*0320*/  IMAD.WIDE R12, R2, 0x4, R6 ;  /* 0x00000004020c7825 */ /* 0x001fe400078e0206 */
[----:B------:R-:W2:Y:S04]  /*0330*/  LDG.E.CONSTANT R10, desc[UR4][R10.64] ;  /* 0x000000040a0a7981 */ /* 0x000ea8000c1e9900 */
[----:B------:R-:W2:Y:S01]  /*0340*/  LDG.E.CONSTANT R13, desc[UR4][R12.64] ;  /* 0x000000040c0d7981 */ /* 0x000ea2000c1e9900 */
[----:B------:R-:W-:Y:S02]  /*0350*/  IADD3 R14, PT, PT, R14, 0x1, RZ ;  /* 0x000000010e0e7810 */ /* 0x000fe40007ffe0ff */
[----:B------:R-:W-:Y:S02]  /*0360*/  IADD3 R2, PT, PT, R5, R2, RZ ;  /* 0x0000000205027210 */ /* 0x000fe40007ffe0ff */
[----:B------:R-:W-:Y:S01]  /*0370*/  ISETP.NE.AND P0, PT, R14, RZ, PT ;  /* 0x000000ff0e00720c */ /* 0x000fe20003f05270 */
[----:B--2---:R-:W-:-:S12]  /*0380*/  FFMA R4, R13, R10, R4 ;  /* 0x0000000a0d047223 */ /* 0x004fd80000000004 */
[----:B------:R-:W-:Y:S05]  /*0390*/  @P0 BRA `(.L_x_17) ;  /* 0xfffffffc00dc0947 */ /* 0x000fea000383ffff */
.L_x_16:
[----:B------:R-:W-:Y:S05]  /*03a0*/  BSYNC.RECONVERGENT B1 ;  /* 0x0000000000017941 */ /* 0x000fea0003800200 */
.L_x_15:
[----:B------:R-:W-:Y:S05]  /*03b0*/  @!P1 BRA `(.L_x_14) ;  /* 0x0000000000649947 */ /* 0x000fea0003800000 */
.L_x_18:
[----:B------:R-:W0:Y:S08]  /*03c0*/  LDC.64 R6, c[0x0][0x380] ;  /* 0x0000e000ff067b82 */ /* 0x000e300000000a00 */
[----:B------:R-:W1:Y:S01]  /*03d0*/  LDC.64 R8, c[0x0][0x388] ;  /* 0x0000e200ff087b82 */ /* 0x000e620000000a00 */
[----:B0-----:R-:W-:-:S04]  /*03e0*/  IMAD.WIDE R18, R2, 0x4, R6 ;  /* 0x0000000402127825 */ /* 0x001fc800078e0206 */
[----:B------:R-:W-:Y:S02]  /*03f0*/  IMAD.WIDE R10, R5, 0x4, R18 ;  /* 0x00000004050a7825 */ /* 0x000fe400078e0212 */
[----:B------:R-:W2:Y:S02]  /*0400*/  LDG.E.CONSTANT R19, desc[UR4][R18.64] ;  /* 0x0000000412137981 */ /* 0x000ea4000c1e9900 */
[----:B-1----:R-:W-:-:S04]  /*0410*/  IMAD.WIDE R20, R2, 0x4, R8 ;  /* 0x0000000402147825 */ /* 0x002fc800078e0208 */
        /* <DEDUP_REMOVED lines=12> */
[----:B------:R-:W-:-:S05]  /*04e0*/  IMAD R2, R5, 0x4, R2 ;  /* 0x0000000405027824 */ /* 0x000fca00078e0202 */
[----:B------:R-:W-:Y:S01]  /*04f0*/  ISETP.GE.AND P0, PT, R2, UR8, PT ;  /* 0x0000000802007c0c */ /* 0x000fe2000bf06270 */
[----:B--2---:R-:W-:-:S04]  /*0500*/  FFMA R19, R19, R20, R4 ;  /* 0x0000001413137223 */ /* 0x004fc80000000004 */
[----:B---3--:R-:W-:-:S04]  /*0510*/  FFMA R4, R10, R13, R19 ;  /* 0x0000000d0a047223 */ /* 0x008fc80000000013 */
[----:B----4-:R-:W-:-:S04]  /*0520*/  FFMA R4, R23, R6, R4 ;  /* 0x0000000617047223 */ /* 0x010fc80000000004 */
[----:B-----5:R-:W-:Y:S01]  /*0530*/  FFMA R4, R17, R8, R4 ;  /* 0x0000000811047223 */ /* 0x020fe20000000004 */
[----:B------:R-:W-:Y:S06]  /*0540*/  @!P0 BRA `(.L_x_18) ;  /* 0xfffffffc009c8947 */ /* 0x000fec000383ffff */
.L_x_14:
[----:B------:R-:W-:Y:S05]  /*0550*/  BSYNC.RECONVERGENT B0 ;  /* 0x0000000000007941 */ /* 0x000fea0003800200 */
.L_x_13:
[----:B------:R-:W0:Y:S01]  /*0560*/  SHFL.DOWN PT, R5, R4, 0x10, 0x1f ;  /* 0x0a001f0004057f89 */ /* 0x000e2200000e0000 */
[C---:B------:R-:W-:Y:S02]  /*0570*/  LOP3.LUT P0, R8, R0.reuse, 0x1f, RZ, 0xc0, !PT ;  /* 0x0000001f00087812 */ /* 0x040fe4000780c0ff */
[----:B------:R-:W-:-:S11]  /*0580*/  ISETP.GT.U32.AND P1, PT, R0, 0x1f, PT ;  /* 0x0000001f0000780c */ /* 0x000fd60003f24070 */
[----:B------:R-:W1:Y:S01]  /*0590*/  @!P0 S2R R11, SR_CgaCtaId ;  /* 0x00000000000b8919 */ /* 0x000e620000008800 */
[----:B0-----:R-:W-:Y:S01]  /*05a0*/  FADD R5, R5, R4 ;  /* 0x0000000405057221 */ /* 0x001fe20000000000 */
[----:B------:R-:W-:-:S04]  /*05b0*/  @!P0 MOV R4, 0x400 ;  /* 0x0000040000048802 */ /* 0x000fc80000000f00 */
[----:B------:R-:W0:Y:S01]  /*05c0*/  SHFL.DOWN PT, R2, R5, 0x8, 0x1f ;  /* 0x09001f0005027f89 */ /* 0x000e2200000e0000 */
[----:B-1----:R-:W-:-:S04]  /*05d0*/  @!P0 LEA R11, R11, R4, 0x18 ;  /* 0x000000040b0b8211 */ /* 0x002fc800078ec0ff */
[----:B------:R-:W-:Y:S01]  /*05e0*/  @!P0 LEA.HI R11, R0, R11, RZ, 0x1d ;  /* 0x0000000b000b8211 */ /* 0x000fe200078fe8ff */
[----:B0-----:R-:W-:-:S05]  /*05f0*/  FADD R2, R5, R2 ;  /* 0x0000000205027221 */ /* 0x001fca0000000000 */
[----:B------:R-:W0:Y:S02]  /*0600*/  SHFL.DOWN PT, R7, R2, 0x4, 0x1f ;  /* 0x08801f0002077f89 */ /* 0x000e2400000e0000 */
[----:B0-----:R-:W-:-:S05]  /*0610*/  FADD R7, R2, R7 ;  /* 0x0000000702077221 */ /* 0x001fca0000000000 */
[----:B------:R-:W0:Y:S02]  /*0620*/  SHFL.DOWN PT, R6, R7, 0x2, 0x1f ;  /* 0x08401f0007067f89 */ /* 0x000e2400000e0000 */
[----:B0-----:R-:W-:-:S05]  /*0630*/  FADD R6, R7, R6 ;  /* 0x0000000607067221 */ /* 0x001fca0000000000 */
[----:B------:R-:W0:Y:S02]  /*0640*/  SHFL.DOWN PT, R9, R6, 0x1, 0x1f ;  /* 0x08201f0006097f89 */ /* 0x000e2400000e0000 */
[----:B0-----:R-:W-:-:S05]  /*0650*/  FADD R4, R6, R9 ;  /* 0x0000000906047221 */ /* 0x001fca0000000000 */
[----:B------:R0:W-:Y:S01]  /*0660*/  @!P0 STS [R11], R4 ;  /* 0x000000040b008388 */ /* 0x0001e20000000800 */
[----:B------:R-:W-:Y:S06]  /*0670*/  BAR.SYNC.DEFER_BLOCKING 0x0 ;  /* 0x0000000000007b1d */ /* 0x000fec0000010000 */
[----:B------:R-:W-:Y:S05]  /*0680*/  @P1 EXIT ;  /* 0x000000000000194d */ /* 0x000fea0003800000 */
[----:B------:R-:W-:-:S04]  /*0690*/  SHF.R.U32.HI R3, RZ, 0x5, R3 ;  /* 0x00000005ff037819 */ /* 0x000fc80000011603 */
[----:B------:R-:W-:-:S13]  /*06a0*/  ISETP.GE.U32.AND P0, PT, R0, R3, PT ;  /* 0x000000030000720c */ /* 0x000fda0003f06070 */
[----:B------:R-:W1:Y:S01]  /*06b0*/  @!P0 S2R R3, SR_CgaCtaId ;  /* 0x0000000000038919 */ /* 0x000e620000008800 */
[----:B------:R-:W-:-:S04]  /*06c0*/  @!P0 MOV R2, 0x400 ;  /* 0x0000040000028802 */ /* 0x000fc80000000f00 */
[----:B-1----:R-:W-:Y:S01]  /*06d0*/  @!P0 LEA R3, R3, R2, 0x18 ;  /* 0x0000000203038211 */ /* 0x002fe200078ec0ff */
[----:B------:R-:W-:-:S03]  /*06e0*/  HFMA2 R2, -RZ, RZ, 0, 0 ;  /* 0x00000000ff027431 */ /* 0x000fc600000001ff */
[----:B------:R-:W-:-:S05]  /*06f0*/  @!P0 LEA R8, R8, R3, 0x2 ;  /* 0x0000000308088211 */ /* 0x000fca00078e10ff */
[----:B------:R-:W1:Y:S01]  /*0700*/  @!P0 LDS R2, [R8] ;  /* 0x0000000008028984 */ /* 0x000e620000000800 */
[----:B------:R-:W-:-:S03]  /*0710*/  ISETP.NE.AND P0, PT, R0, RZ, PT ;  /* 0x000000ff0000720c */ /* 0x000fc60003f05270 */
[----:B-1----:R-:W1:Y:S02]  /*0720*/  SHFL.DOWN PT, R3, R2, 0x10, 0x1f ;  /* 0x0a001f0002037f89 */ /* 0x002e6400000e0000 */
[----:B-1----:R-:W-:-:S05]  /*0730*/  FADD R3, R3, R2 ;  /* 0x0000000203037221 */ /* 0x002fca0000000000 */
[----:B0-----:R-:W0:Y:S02]  /*0740*/  SHFL.DOWN PT, R4, R3, 0x8, 0x1f ;  /* 0x09001f0003047f89 */ /* 0x001e2400000e0000 */
[----:B0-----:R-:W-:-:S05]  /*0750*/  FADD R4, R3, R4 ;  /* 0x0000000403047221 */ /* 0x001fca0000000000 */
[----:B------:R-:W0:Y:S02]  /*0760*/  SHFL.DOWN PT, R5, R4, 0x4, 0x1f ;  /* 0x08801f0004057f89 */ /* 0x000e2400000e0000 */
[----:B0-----:R-:W-:-:S05]  /*0770*/  FADD R5, R4, R5 ;  /* 0x0000000504057221 */ /* 0x001fca0000000000 */
[----:B------:R-:W0:Y:S02]  /*0780*/  SHFL.DOWN PT, R6, R5, 0x2, 0x1f ;  /* 0x08401f0005067f89 */ /* 0x000e2400000e0000 */
[----:B0-----:R-:W-:-:S05]  /*0790*/  FADD R6, R5, R6 ;  /* 0x0000000605067221 */ /* 0x001fca0000000000 */
[----:B------:R0:W1:Y:S01]  /*07a0*/  SHFL.DOWN PT, R7, R6, 0x1, 0x1f ;  /* 0x08201f0006077f89 */ /* 0x00006200000e0000 */
[----:B------:R-:W-:Y:S05]  /*07b0*/  @P0 EXIT ;  /* 0x000000000000094d */ /* 0x000fea0003800000 */
[----:B------:R-:W2:Y:S01]  /*07c0*/  LDC.64 R2, c[0x0][0x390] ;  /* 0x0000e400ff027b82 */ /* 0x000ea20000000a00 */
[----:B-1----:R-:W-:-:S05]  /*07d0*/  FADD R7, R6, R7 ;  /* 0x0000000706077221 */ /* 0x002fca0000000000 */
[----:B--2---:R-:W-:Y:S01]  /*07e0*/  REDG.E.ADD.F32.FTZ.RN.STRONG.GPU desc[UR4][R2.64], R7 ;  /* 0x00000007020079a6 */ /* 0x004fe2000c12f304 */
[----:B------:R-:W-:Y:S05]  /*07f0*/  EXIT ;  /* 0x000000000000794d */ /* 0x000fea0003800000 */
.L_x_19:
        /* <DEDUP_REMOVED lines=16> */
.L_x_41:


//--------------------- .text._Z18dot_product_unrollPKfS0_Pfi --------------------------
	.section	.text._Z18dot_product_unrollPKfS0_Pfi,"ax",@progbits
	.align	128
        .global         _Z18dot_product_unrollPKfS0_Pfi
        .type           _Z18dot_product_unrollPKfS0_Pfi,@function
        .size           _Z18dot_product_unrollPKfS0_Pfi,(.L_x_42 - _Z18dot_product_unrollPKfS0_Pfi)
        .other          _Z18dot_product_unrollPKfS0_Pfi,@"STO_CUDA_ENTRY STV_DEFAULT"
_Z18dot_product_unrollPKfS0_Pfi:
.text._Z18dot_product_unrollPKfS0_Pfi:
        /* <DEDUP_REMOVED lines=9> */
[----:B0-----:R-:W-:-:S02]  /*0090*/  IMAD R2, R3, UR4, R0 ;  /* 0x0000000403027c24 */ /* 0x001fc4000f8e0200 */
[----:B---3--:R-:W-:-:S03]  /*00a0*/  IMAD R5, R3, UR5, RZ ;  /* 0x0000000503057c24 */ /* 0x008fc6000f8e02ff */
[----:B-1----:R-:W-:-:S13]  /*00b0*/  ISETP.GE.AND P0, PT, R2, UR8, PT ;  /* 0x0000000802007c0c */ /* 0x002fda000bf06270 */
[----:B--2---:R-:W-:Y:S05]  /*00c0*/  @P0 BRA `(.L_x_21) ;  /* 0x0000000400200947 */ /* 0x004fea0003800000 */
[----:B------:R-:W0:Y:S01]  /*00d0*/  I2F.U32.RP R10, R5 ;  /* 0x00000005000a7306 */ /* 0x000e220000209000 */
[C---:B------:R-:W-:Y:S01]  /*00e0*/  IADD3 R4, PT, PT, R5.reuse, R2, RZ ;  /* 0x0000000205047210 */ /* 0x040fe20007ffe0ff */
[----:B------:R-:W-:Y:S01]  /*00f0*/  IMAD.MOV R11, RZ, RZ, -R5 ;  /* 0x000000ffff0b7224 */ /* 0x000fe200078e0a05 */
[----:B------:R-:W-:Y:S01]  /*0100*/  ISETP.NE.U32.AND P2, PT, R5, RZ, PT ;  /* 0x000000ff0500720c */ /* 0x000fe20003f45070 */
[----:B------:R-:W-:Y:S01]  /*0110*/  BSSY.RECONVERGENT B1, `(.L_x_22) ;  /* 0x0000029000017945 */ /* 0x000fe20003800200 */
[C---:B------:R-:W-:Y:S02]  /*0120*/  ISETP.GE.AND P0, PT, R4.reuse, UR8, PT ;  /* 0x0000000804007c0c */ /* 0x040fe4000bf06270 */
[----:B------:R-:W-:Y:S02]  /*0130*/  VIMNMX R9, PT, PT, R4, UR8, !PT ;  /* 0x0000000804097c48 */ /* 0x000fe4000ffe0100 */
        /* <DEDUP_REMOVED lines=29> */
.L_x_24:
        /* <DEDUP_REMOVED lines=9> */
.L_x_23:
[----:B------:R-:W-:Y:S05]  /*03a0*/  BSYNC.RECONVERGENT B1 ;  /* 0x0000000000017941 */ /* 0x000fea0003800200 */
.L_x_22:
[----:B------:R-:W-:Y:S05]  /*03b0*/  @!P1 BRA `(.L_x_21) ;  /* 0x0000000000649947 */ /* 0x000fea0003800000 */
.L_x_25:
        /* <DEDUP_REMOVED lines=25> */
.L_x_21:
[----:B------:R-:W-:Y:S05]  /*0550*/  BSYNC.RECONVERGENT B0 ;  /* 0x0000000000007941 */ /* 0x000fea0003800200 */
.L_x_20:
[----:B------:R-:W0:Y:S01]  /*0560*/  S2UR UR5, SR_CgaCtaId ;  /* 0x00000000000579c3 */ /* 0x000e220000008800 */
[----:B------:R-:W-:Y:S01]  /*0570*/  UMOV UR4, 0x400 ;  /* 0x0000040000047882 */ /* 0x000fe20000000000 */
[----:B------:R-:W-:Y:S02]  /*0580*/  ISETP.GE.U32.AND P1, PT, R3, 0x2, PT ;  /* 0x000000020300780c */ /* 0x000fe40003f26070 */
[----:B------:R-:W-:Y:S01]  /*0590*/  ISETP.GT.U32.AND P0, PT, R0, 0x1f, PT ;  /* 0x0000001f0000780c */ /* 0x000fe20003f04070 */
[----:B0-----:R-:W-:-:S06]  /*05a0*/  ULEA UR4, UR5, UR4, 0x18 ;  /* 0x0000000405047291 */ /* 0x001fcc000f8ec0ff */
[----:B------:R-:W-:-:S05]  /*05b0*/  LEA R5, R0, UR4, 0x2 ;  /* 0x0000000400057c11 */ /* 0x000fca000f8e10ff */
[----:B------:R0:W-:Y:S01]  /*05c0*/  STS [R5], R4 ;  /* 0x0000000405007388 */ /* 0x0001e20000000800 */
[----:B------:R-:W-:Y:S06]  /*05d0*/  BAR.SYNC.DEFER_BLOCKING 0x0 ;  /* 0x0000000000007b1d */ /* 0x000fec0000010000 */
[----:B------:R-:W-:Y:S05]  /*05e0*/  @!P1 BRA `(.L_x_26) ;  /* 0x00000000002c9947 */ /* 0x000fea0003800000 */
.L_x_27:
[----:B------:R-:W-:-:S04]  /*05f0*/  SHF.R.U32.HI R6, RZ, 0x1, R3 ;  /* 0x00000001ff067819 */ /* 0x000fc80000011603 */
[----:B------:R-:W-:-:S13]  /*0600*/  ISETP.GE.U32.AND P1, PT, R0, R6, PT ;  /* 0x000000060000720c */ /* 0x000fda0003f26070 */
[----:B------:R-:W-:Y:S01]  /*0610*/  @!P1 LEA R2, R6, R5, 0x2 ;  /* 0x0000000506029211 */ /* 0x000fe200078e10ff */
[----:B------:R-:W-:Y:S05]  /*0620*/  @!P1 LDS R7, [R5] ;  /* 0x0000000005079984 */ /* 0x000fea0000000800 */
[----:B------:R-:W0:Y:S02]  /*0630*/  @!P1 LDS R2, [R2] ;  /* 0x0000000002029984 */ /* 0x000e240000000800 */
[----:B0-----:R-:W-:-:S05]  /*0640*/  @!P1 FADD R4, R2, R7 ;  /* 0x0000000702049221 */ /* 0x001fca0000000000 */
[----:B------:R1:W-:Y:S01]  /*0650*/  @!P1 STS [R5], R4 ;  /* 0x0000000405009388 */ /* 0x0003e20000000800 */
[----:B------:R-:W-:Y:S01]  /*0660*/  BAR.SYNC.DEFER_BLOCKING 0x0 ;  /* 0x0000000000007b1d */ /* 0x000fe20000010000 */
[----:B------:R-:W-:Y:S02]  /*0670*/  ISETP.GT.U32.AND P1, PT, R3, 0x3, PT ;  /* 0x000000030300780c */ /* 0x000fe40003f24070 */
[----:B------:R-:W-:-:S11]  /*0680*/  MOV R3, R6 ;  /* 0x0000000600037202 */ /* 0x000fd60000000f00 */
[----:B-1----:R-:W-:Y:S05]  /*0690*/  @P1 BRA `(.L_x_27) ;  /* 0xfffffffc00d41947 */ /* 0x002fea000383ffff */
.L_x_26:
[----:B------:R-:W-:Y:S05]  /*06a0*/  @P0 EXIT ;  /* 0x000000000000094d */ /* 0x000fea0003800000 */
[----:B------:R-:W-:Y:S01]  /*06b0*/  LDS R2, [R5+0x80] ;  /* 0x0000800005027984 */ /* 0x000fe20000000800 */
[----:B------:R-:W-:-:S03]  /*06c0*/  ISETP.NE.AND P0, PT, R0, RZ, PT ;  /* 0x000000ff0000720c */ /* 0x000fc60003f05270 */
[----:B------:R-:W1:Y:S02]  /*06d0*/  LDS R3, [R5] ;  /* 0x0000000005037984 */ /* 0x000e640000000800 */
[----:B-1----:R-:W-:-:S05]  /*06e0*/  FADD R2, R2, R3 ;  /* 0x0000000302027221 */ /* 0x002fca0000000000 */
[----:B------:R-:W-:Y:S04]  /*06f0*/  STS [R5], R2 ;  /* 0x0000000205007388 */ /* 0x000fe80000000800 */
[----:B------:R-:W-:Y:S04]  /*0700*/  LDS R3, [R5+0x40] ;  /* 0x0000400005037984 */ /* 0x000fe80000000800 */
[----:B0-----:R-:W0:Y:S02]  /*0710*/  LDS R4, [R5] ;  /* 0x0000000005047984 */ /* 0x001e240000000800 */
[----:B0-----:R-:W-:-:S05]  /*0720*/  FADD R4, R3, R4 ;  /* 0x0000000403047221 */ /* 0x001fca0000000000 */
[----:B------:R-:W-:Y:S04]  /*0730*/  STS [R5], R4 ;  /* 0x0000000405007388 */ /* 0x000fe80000000800 */
[----:B------:R-:W-:Y:S04]  /*0740*/  LDS R3, [R5+0x20] ;  /* 0x0000200005037984 */ /* 0x000fe80000000800 */
[----:B------:R-:W0:Y:S02]  /*0750*/  LDS R6, [R5] ;  /* 0x0000000005067984 */ /* 0x000e240000000800 */
        /* <DEDUP_REMOVED lines=13> */
[----:B------:R0:W-:Y:S01]  /*0830*/  STS [R5], R4 ;  /* 0x0000000405007388 */ /* 0x0001e20000000800 */
[----:B------:R-:W-:Y:S05]  /*0840*/  @P0 EXIT ;  /* 0x000000000000094d */ /* 0x000fea0003800000 */
[----:B------:R-:W1:Y:S01]  /*0850*/  S2UR UR5, SR_CgaCtaId ;  /* 0x00000000000579c3 */ /* 0x000e620000008800 */
[----:B------:R-:W-:-:S07]  /*0860*/  UMOV UR4, 0x400 ;  /* 0x0000040000047882 */ /* 0x000fce0000000000 */
[----:B------:R-:W2:Y:S01]  /*0870*/  LDC.64 R2, c[0x0][0x390] ;  /* 0x0000e400ff027b82 */ /* 0x000ea20000000a00 */
[----:B-1----:R-:W-:-:S09]  /*0880*/  ULEA UR4, UR5, UR4, 0x18 ;  /* 0x0000000405047291 */ /* 0x002fd2000f8ec0ff */
[----:B0-----:R-:W2:Y:S04]  /*0890*/  LDS R5, [UR4] ;  /* 0x00000004ff057984 */ /* 0x001ea80008000800 */
[----:B--2---:R-:W-:Y:S01]  /*08a0*/  REDG.E.ADD.F32.FTZ.RN.STRONG.GPU desc[UR6][R2.64], R5 ;  /* 0x00000005020079a6 */ /* 0x004fe2000c12f306 */
[----:B------:R-:W-:Y:S05]  /*08b0*/  EXIT ;  /* 0x000000000000794d */ /* 0x000fea0003800000 */
.L_x_28:
        /* <DEDUP_REMOVED lines=12> */
.L_x_42:


//--------------------- .text._Z11dot_productPKfS0_Pfi --------------------------
	.section	.text._Z11dot_productPKfS0_Pfi,"ax",@progbits
	.align	128
        .global         _Z11dot_productPKfS0_Pfi
        .type           _Z11dot_productPKfS0_Pfi,@function
        .size           _Z11dot_productPKfS0_Pfi,(.L_x_43 - _Z11dot_productPKfS0_Pfi)
        .other          _Z11dot_productPKfS0_Pfi,@"STO_CUDA_ENTRY STV_DEFAULT"
_Z11dot_productPKfS0_Pfi:
.text._Z11dot_productPKfS0_Pfi:
        /* <DEDUP_REMOVED lines=32> */
[----:B------:R-:W-:Y:S01]  /*0200*/  @P0 IMAD.IADD R4, R4, 0x1, -R5 ;  /* 0x0000000104040824 */ /* 0x000fe200078e0a05 */
[----:B------:R-:W-:-:S04]  /*0210*/  @P0 IADD3 R7, PT, PT, R7, 0x1, RZ ;  /* 0x0000000107070810 */ /* 0x000fc80007ffe0ff */
[----:B------:R-:W-:-:S13]  /*0220*/  ISETP.GE.U32.AND P1, PT, R4, R5, PT ;  /* 0x000000050400720c */ /* 0x000fda0003f26070 */
[----:B------:R-:W-:Y:S01]  /*0230*/  @P1 VIADD R7, R7, 0x1 ;  /* 0x0000000107071836 */ /* 0x000fe20000000000 */
        /* <DEDUP_REMOVED lines=9> */
[----:B------:R-:W-:Y:S01]  /*02d0*/  LOP3.LUT R10, R4, 0x3, RZ, 0xc0, !PT ;  /* 0x00000003040a7812 */ /* 0x000fe200078ec0ff */
[----:B------:R-:W-:Y:S02]  /*02e0*/  IMAD.MOV.U32 R4, RZ, RZ, RZ ;  /* 0x000000ffff047224 */ /* 0x000fe400078e00ff */
[----:B------:R-:W1:Y:S01]  /*02f0*/  LDC.64 R8, c[0x0][0x388] ;  /* 0x0000e200ff087b82 */ /* 0x000e620000000a00 */
[----:B------:R-:W-:-:S07]  /*0300*/  IADD3 R14, PT, PT, -R10, RZ, RZ ;  /* 0x000000ff0a0e7210 */ /* 0x000fce0007ffe1ff */
.L_x_33:
[----:B-1----:R-:W-:-:S04]  /*0310*/  IMAD.WIDE R10, R2, 0x4, R8 ;  /* 0x00000004020a7825 */ /* 0x002fc800078e0208 */
[----:B0-----:R-:W-:Y:S02]  /*0320*/  IMAD.WIDE R12, R2, 0x4, R6 ;  /* 0x00000004020c7825 */ /* 0x001fe400078e0206 */
[----:B------:R-:W2:Y:S04]  /*0330*/  LDG.E.CONSTANT R10, desc[UR6][R10.64] ;  /* 0x000000060a0a7981 */ /* 0x000ea8000c1e9900 */
[----:B------:R-:W2:Y:S01]  /*0340*/  LDG.E.CONSTANT R13, desc[UR6][R12.64] ;  /* 0x000000060c0d7981 */ /* 0x000ea2000c1e9900 */
[----:B------:R-:W-:Y:S01]  /*0350*/  VIADD R14, R14, 0x1 ;  /* 0x000000010e0e7836 */ /* 0x000fe20000000000 */
[----:B------:R-:W-:-:S04]  /*0360*/  IADD3 R2, PT, PT, R5, R2, RZ ;  /* 0x0000000205027210 */ /* 0x000fc80007ffe0ff */
[----:B------:R-:W-:Y:S01]  /*0370*/  ISETP.NE.AND P0, PT, R14, RZ, PT ;  /* 0x000000ff0e00720c */ /* 0x000fe20003f05270 */
[----:B--2---:R-:W-:-:S12]  /*0380*/  FFMA R4, R13, R10, R4 ;  /* 0x0000000a0d047223 */ /* 0x004fd80000000004 */
[----:B------:R-:W-:Y:S05]  /*0390*/  @P0 BRA `(.L_x_33) ;  /* 0xfffffffc00dc0947 */ /* 0x000fea000383ffff */
.L_x_32:
[----:B------:R-:W-:Y:S05]  /*03a0*/  BSYNC.RECONVERGENT B1 ;  /* 0x0000000000017941 */ /* 0x000fea0003800200 */
.L_x_31:
[----:B------:R-:W-:Y:S05]  /*03b0*/  @!P1 BRA `(.L_x_30) ;  /* 0x0000000000649947 */ /* 0x000fea0003800000 */
.L_x_34:
        /* <DEDUP_REMOVED lines=25> */
.L_x_30:
[----:B------:R-:W-:Y:S05]  /*0550*/  BSYNC.RECONVERGENT B0 ;  /* 0x0000000000007941 */ /* 0x000fea0003800200 */
.L_x_29:
[----:B------:R-:W0:Y:S01]  /*0560*/  S2UR UR5, SR_CgaCtaId ;  /* 0x00000000000579c3 */ /* 0x000e220000008800 */
[----:B------:R-:W-:Y:S01]  /*0570*/  UMOV UR4, 0x400 ;  /* 0x0000040000047882 */ /* 0x000fe20000000000 */
[----:B------:R-:W-:Y:S02]  /*0580*/  ISETP.GE.U32.AND P1, PT, R3, 0x2, PT ;  /* 0x000000020300780c */ /* 0x000fe40003f26070 */
[----:B------:R-:W-:Y:S01]  /*0590*/  ISETP.NE.AND P0, PT, R0, RZ, PT ;  /* 0x000000ff0000720c */ /* 0x000fe20003f05270 */
[----:B0-----:R-:W-:-:S06]  /*05a0*/  ULEA UR4, UR5, UR4, 0x18 ;  /* 0x0000000405047291 */ /* 0x001fcc000f8ec0ff */
[----:B------:R-:W-:-:S05]  /*05b0*/  LEA R5, R0, UR4, 0x2 ;  /* 0x0000000400057c11 */ /* 0x000fca000f8e10ff */
[----:B------:R0:W-:Y:S01]  /*05c0*/  STS [R5], R4 ;  /* 0x0000000405007388 */ /* 0x0001e20000000800 */
[----:B------:R-:W-:Y:S06]  /*05d0*/  BAR.SYNC.DEFER_BLOCKING 0x0 ;  /* 0x0000000000007b1d */ /* 0x000fec0000010000 */
[----:B------:R-:W-:Y:S05]  /*05e0*/  @!P1 BRA `(.L_x_35) ;  /* 0x00000000002c9947 */ /* 0x000fea0003800000 */
.L_x_36:
        /* <DEDUP_REMOVED lines=8> */
[----:B------:R-:W-:Y:S01]  /*0670*/  ISETP.GT.U32.AND P1, PT, R3, 0x3, PT ;  /* 0x000000030300780c */ /* 0x000fe20003f24070 */
[----:B------:R-:W-:-:S12]  /*0680*/  IMAD.MOV.U32 R3, RZ, RZ, R6 ;  /* 0x000000ffff037224 */ /* 0x000fd800078e0006 */
[----:B-1----:R-:W-:Y:S05]  /*0690*/  @P1 BRA `(.L_x_36) ;  /* 0xfffffffc00d41947 */ /* 0x002fea000383ffff */
.L_x_35:
        /* <DEDUP_REMOVED lines=8> */
.L_x_37:
        /* <DEDUP_REMOVED lines=14> */
.L_x_43:


//--------------------- .text._Z6warmupv          --------------------------
	.section	.text._Z6warmupv,"ax",@progbits
	.align	128
        .global         _Z6warmupv
        .type           _Z6warmupv,@function
        .size           _Z6warmupv,(.L_x_44 - _Z6warmupv)
        .other          _Z6warmupv,@"STO_CUDA_ENTRY STV_DEFAULT"
_Z6warmupv:
.text._Z6warmupv:
[----:B------:R-:W0:Y:S01]  /*0000*/  LDC R1, c[0x0][0x37c] ;  /* 0x0000df00ff017b82 */ /* 0x000e220000000800 */
[----:B------:R-:W1:Y:S07]  /*0010*/  S2R R0, SR_TID.X ;  /* 0x0000000000007919 */ /* 0x000e6e0000002100 */
[----:B------:R-:W2:Y:S01]  /*0020*/  S2UR UR4, SR_CTAID.X ;  /* 0x00000000000479c3 */ /* 0x000ea20000002500 */
[----:B------:R-:W2:Y:S02]  /*0030*/  LDCU UR5, c[0x0][0x360] ;  /* 0x00006c00ff0577ac */ /* 0x000ea40008000800 */
[----:B--2---:R-:W-:Y:S01]  /*0040*/  UIMAD UR4, UR4, UR5, URZ ;  /* 0x00000005040472a4 */ /* 0x004fe2000f8e02ff */
[----:B-1----:R-:W-:-:S05]  /*0050*/  IMAD.MOV R0, RZ, RZ, -R0 ;  /* 0x000000ffff007224 */ /* 0x002fca00078e0a00 */
[----:B------:R-:W-:-:S13]  /*0060*/  ISETP.NE.AND P0, PT, R0, UR4, PT ;  /* 0x0000000400007c0c */ /* 0x000fda000bf05270 */
[----:B0-----:R-:W-:Y:S05]  /*0070*/  @P0 EXIT ;  /* 0x000000000000094d */ /* 0x001fea0003800000 */
[----:B------:R-:W-:Y:S01]  /*0080*/  MOV R0, 0x8 ;  /* 0x0000000800007802 */ /* 0x000fe20000000f00 */
[----:B------:R-:W0:Y:S01]  /*0090*/  LDCU.64 UR4, c[0x4][URZ] ;  /* 0x01000000ff0477ac */ /* 0x000e220008000a00 */
[----:B------:R-:W-:Y:S02]  /*00a0*/  CS2R R6, SRZ ;  /* 0x0000000000067805 */ /* 0x000fe4000001ff00 */
[----:B------:R1:W2:Y:S01]  /*00b0*/  LDC.64 R2, c[0x4][R0] ;  /* 0x0100000000027b82 */ /* 0x0002a20000000a00 */
[----:B0-----:R-:W-:Y:S02]  /*00c0*/  IMAD.U32 R4, RZ, RZ, UR4 ;  /* 0x00000004ff047e24 */ /* 0x001fe4000f8e00ff */
[----:B-1----:R-:W-:-:S07]  /*00d0*/  IMAD.U32 R5, RZ, RZ, UR5 ;  /* 0x00000005ff057e24 */ /* 0x002fce000f8e00ff */
[----:B------:R-:W-:-:S07]  /*00e0*/  LEPC R20, `(.L_x_38) ;  /* 0x000000001014794e */ /* 0x000fce0000000000 */
[----:B--2---:R-:W-:Y:S05]  /*00f0*/  CALL.ABS.NOINC R2 ;  /* 0x0000000002007343 */ /* 0x004fea0003c00000 */
.L_x_38:
[----:B------:R-:W-:Y:S05]  /*0100*/  EXIT ;  /* 0x000000000000794d */ /* 0x000fea0003800000 */
.L_x_39:
        /* <DEDUP_REMOVED lines=15> */
.L_x_44:


//--------------------- .nv.global.init           --------------------------
	.section	.nv.global.init,"aw",@progbits
.nv.global.init:
	.type		$str,@object
	.size		$str,(.L_0 - $str)
$str:
        /*0000*/ 	.byte	0x77, 0x61, 0x72, 0x6d, 0x75, 0x70, 0x20, 0x63, 0x6f, 0x6d, 0x70, 0x6c, 0x65, 0x74, 0x65, 0x2e
        /*0010*/ 	.byte	0x0a, 0x00
.L_0:


//--------------------- .nv.shared._Z22dot_product_vectorisedPKfS0_Pfi --------------------------
	.section	.nv.shared._Z22dot_product_vectorisedPKfS0_Pfi,"aw",@nobits
	.sectionflags	@""
	.align	16
.nv.shared._Z22dot_product_vectorisedPKfS0_Pfi:
	.zero		1152


//--------------------- .nv.shared.reserved.0     --------------------------
	.section	.nv.shared.reserved.0,"aw",@nobits
	.weak		__nv_reservedSMEM_offset_0_alias
	.size		__nv_reservedSMEM_offset_0_alias, 0, 64
	.other		__nv_reservedSMEM_offset_0_alias,@"STO_CUDA_RESERVED_SHARED STV_DEFAULT"
__nv_reservedSMEM_offset_0_alias:
	.zero		0
	.zero		64


//--------------------- .nv.shared._Z16dot_product_warpPKfS0_Pfi --------------------------
	.section	.nv.shared._Z16dot_product_warpPKfS0_Pfi,"aw",@nobits
	.sectionflags	@""
	.align	16
.nv.shared._Z16dot_product_warpPKfS0_Pfi:
	.zero		1152


//--------------------- .nv.shared._Z18dot_product_unrollPKfS0_Pfi --------------------------
	.section	.nv.shared._Z18dot_product_unrollPKfS0_Pfi,"aw",@nobits
	.sectionflags	@""
	.align	16
	.zero		1024


//--------------------- .nv.shared._Z11dot_productPKfS0_Pfi --------------------------
	.section	.nv.shared._Z11dot_productPKfS0_Pfi,"aw",@nobits
	.sectionflags	@""
	.align	16
	.zero		1024


//--------------------- .nv.shared._Z6warmupv     --------------------------
	.section	.nv.shared._Z6warmupv,"aw",@nobits
	.sectionflags	@""
	.align	16
	.zero		1024


//--------------------- .nv.constant0._Z22dot_product_vectorisedPKfS0_Pfi --------------------------
	.section	.nv.constant0._Z22dot_product_vectorisedPKfS0_Pfi,"a",@progbits
	.sectionflags	@""
	.align	4
.nv.constant0._Z22dot_product_vectorisedPKfS0_Pfi:
	.zero		924


//--------------------- .nv.constant0._Z16dot_product_warpPKfS0_Pfi --------------------------
	.section	.nv.constant0._Z16dot_product_warpPKfS0_Pfi,"a",@progbits
	.sectionflags	@""
	.align	4
.nv.constant0._Z16dot_product_warpPKfS0_Pfi:
	.zero		924


//--------------------- .nv.constant0._Z18dot_product_unrollPKfS0_Pfi --------------------------
	.section	.nv.constant0._Z18dot_product_unrollPKfS0_Pfi,"a",@progbits
	.sectionflags	@""
	.align	4
.nv.constant0._Z18dot_product_unrollPKfS0_Pfi:
	.zero		924


//--------------------- .nv.constant0._Z11dot_productPKfS0_Pfi --------------------------
	.section	.nv.constant0._Z11dot_productPKfS0_Pfi,"a",@progbits
	.sectionflags	@""
	.align	4
.nv.constant0._Z11dot_productPKfS0_Pfi:
	.zero		924


//--------------------- .nv.constant0._Z6warmupv  --------------------------
	.section	.nv.constant0._Z6warmupv,"a",@progbits
	.sectionflags	@""
	.align	4
.nv.constant0._Z6warmupv:
	.zero		896


//--------------------- SYMBOLS --------------------------

	.type		.nv.reservedSmem.offset0,@object
	.size		.nv.reservedSmem.offset0,0x4
	.type		.nv.reservedSmem.cap,@object
	.size		.nv.reservedSmem.cap,0x4
	.type		vprintf,@function
